	.target	sm_90a

	.elftype	@"ET_EXEC"


//--------------------- .note.nv.tkinfo           --------------------------
	.section	.note.nv.tkinfo,"",@"SHT_NOTE"
	.sectionflags	@"SHF_NOTE_NV_TKINFO"
	.tkinfo
        /*0018*/ 	.word	0x00000002
        /*0030*/ 	.string	""
        /*0030*/ 	.string	"ptxas"
        /*0030*/ 	.string	"Cuda compilation tools, release 13.0, V13.0.88"
        /*0030*/ 	.string	"Build cuda_13.0.r13.0/compiler.36424714_0"
        /*0030*/ 	.string	"-arch sm_90a -m 64 "



//--------------------- .note.nv.cuinfo           --------------------------
	.section	.note.nv.cuinfo,"",@"SHT_NOTE"
	.sectionflags	@"SHF_NOTE_NV_CUINFO"
        /*0018*/ 	.short	0x0002
        /*001a*/ 	.short	0x005a
        /*001c*/ 	.short	0x0082
	.zero		2


//--------------------- .nv.info                  --------------------------
	.section	.nv.info,"",@"SHT_CUDA_INFO"
	.align	4


	//----- nvinfo : EIATTR_REGCOUNT
	.align		4
        /*0000*/ 	.byte	0x04, 0x2f
        /*0002*/ 	.short	(.L_12 - .L_11)
	.align		4
.L_11:
        /*0004*/ 	.word	index@(_ZN7cutlass13device_kernelINS_4gemm6kernel13GemmUniversalIN4cute5tupleIJiiiiEEENS1_10collective13CollectiveMmaINS1_37MainloopSm90TmaGmmaWarpSpecializedFP8ILi3ENS5_IJNS4_1CILi2EEENSA_ILi1EEESC_EEENS1_35KernelTmaWarpSpecializedCooperativeEEENS5_IJNSA_ILi256EEENSA_ILi128EEENSA_ILi64EEEEEENS_12float_e5m2_tENS5_IJlSC_lEEESK_SL_NS4_8TiledMMAINS4_8MMA_AtomIJNS4_4SM904GMMA31MMA_64x128x32_F32E5M2E5M2_SS_TNILNSP_7ScaleInE1ELSR_1EEEEEENS4_6LayoutISD_NS5_IJSC_NSA_ILi0EEESV_EEEEENS5_IJNS4_10UnderscoreESY_SY_EEEEENS4_13SM90_TMA_LOADENS4_14ComposedLayoutINS4_7SwizzleILi2ELi4ELi3EEENS4_18smem_ptr_flag_bitsILi8EEENSU_INS5_IJNSA_ILi8EEESI_EEENS5_IJSI_SC_EEEEEEEvNS4_8identityENS4_23SM90_TMA_LOAD_MULTICASTES1B_vS1C_EENS_8epilogue10collective6detail29Sm90TmaWarpSpecializedAdapterINS1G_15DefaultEpilogueISK_SL_SL_NS1F_6thread17LinearCombinationISK_Li1EffLNS1K_9ScaleType4KindE0ELNS_15FloatRoundStyleE2ESK_EENS1_15EpilogueDefaultEEEEEvvEEEEvNT_6ParamsE)
        /*0008*/ 	.word	0x000000a8


	//----- nvinfo : EIATTR_FRAME_SIZE
	.align		4
.L_12:
        /*000c*/ 	.byte	0x04, 0x11
        /*000e*/ 	.short	(.L_14 - .L_13)
	.align		4
.L_13:
        /*0010*/ 	.word	index@(_ZN7cutlass13device_kernelINS_4gemm6kernel13GemmUniversalIN4cute5tupleIJiiiiEEENS1_10collective13CollectiveMmaINS1_37MainloopSm90TmaGmmaWarpSpecializedFP8ILi3ENS5_IJNS4_1CILi2EEENSA_ILi1EEESC_EEENS1_35KernelTmaWarpSpecializedCooperativeEEENS5_IJNSA_ILi256EEENSA_ILi128EEENSA_ILi64EEEEEENS_12float_e5m2_tENS5_IJlSC_lEEESK_SL_NS4_8TiledMMAINS4_8MMA_AtomIJNS4_4SM904GMMA31MMA_64x128x32_F32E5M2E5M2_SS_TNILNSP_7ScaleInE1ELSR_1EEEEEENS4_6LayoutISD_NS5_IJSC_NSA_ILi0EEESV_EEEEENS5_IJNS4_10UnderscoreESY_SY_EEEEENS4_13SM90_TMA_LOADENS4_14ComposedLayoutINS4_7SwizzleILi2ELi4ELi3EEENS4_18smem_ptr_flag_bitsILi8EEENSU_INS5_IJNSA_ILi8EEESI_EEENS5_IJSI_SC_EEEEEEEvNS4_8identityENS4_23SM90_TMA_LOAD_MULTICASTES1B_vS1C_EENS_8epilogue10collective6detail29Sm90TmaWarpSpecializedAdapterINS1G_15DefaultEpilogueISK_SL_SL_NS1F_6thread17LinearCombinationISK_Li1EffLNS1K_9ScaleType4KindE0ELNS_15FloatRoundStyleE2ESK_EENS1_15EpilogueDefaultEEEEEvvEEEEvNT_6ParamsE)
        /*0014*/ 	.word	0x00000108


	//----- nvinfo : EIATTR_MIN_STACK_SIZE
	.align		4
.L_14:
        /*0018*/ 	.byte	0x04, 0x12
        /*001a*/ 	.short	(.L_16 - .L_15)
	.align		4
.L_15:
        /*001c*/ 	.word	index@(_ZN7cutlass13device_kernelINS_4gemm6kernel13GemmUniversalIN4cute5tupleIJiiiiEEENS1_10collective13CollectiveMmaINS1_37MainloopSm90TmaGmmaWarpSpecializedFP8ILi3ENS5_IJNS4_1CILi2EEENSA_ILi1EEESC_EEENS1_35KernelTmaWarpSpecializedCooperativeEEENS5_IJNSA_ILi256EEENSA_ILi128EEENSA_ILi64EEEEEENS_12float_e5m2_tENS5_IJlSC_lEEESK_SL_NS4_8TiledMMAINS4_8MMA_AtomIJNS4_4SM904GMMA31MMA_64x128x32_F32E5M2E5M2_SS_TNILNSP_7ScaleInE1ELSR_1EEEEEENS4_6LayoutISD_NS5_IJSC_NSA_ILi0EEESV_EEEEENS5_IJNS4_10UnderscoreESY_SY_EEEEENS4_13SM90_TMA_LOADENS4_14ComposedLayoutINS4_7SwizzleILi2ELi4ELi3EEENS4_18smem_ptr_flag_bitsILi8EEENSU_INS5_IJNSA_ILi8EEESI_EEENS5_IJSI_SC_EEEEEEEvNS4_8identityENS4_23SM90_TMA_LOAD_MULTICASTES1B_vS1C_EENS_8epilogue10collective6detail29Sm90TmaWarpSpecializedAdapterINS1G_15DefaultEpilogueISK_SL_SL_NS1F_6thread17LinearCombinationISK_Li1EffLNS1K_9ScaleType4KindE0ELNS_15FloatRoundStyleE2ESK_EENS1_15EpilogueDefaultEEEEEvvEEEEvNT_6ParamsE)
        /*0020*/ 	.word	0x00000108
.L_16:


//--------------------- .nv.compat                --------------------------
	.section	.nv.compat,"",@"SHT_CUDA_COMPAT_INFO"
	.align	4
        /*0000*/ 	.byte	0x02, 0x09, 0x01, 0x00, 0x02, 0x02, 0x04, 0x00, 0x02, 0x05, 0x05, 0x00, 0x03, 0x07, 0x01, 0x01
        /*0010*/ 	.byte	0x02, 0x03, 0x01, 0x00, 0x02, 0x06, 0x01, 0x00, 0x04, 0x0b, 0x08, 0x00, 0x00, 0x00, 0x00, 0x00
        /*0020*/ 	.byte	0x00, 0x00, 0x00, 0x00


//--------------------- .nv.info._ZN7cutlass13device_kernelINS_4gemm6kernel13GemmUniversalIN4cute5tupleIJiiiiEEENS1_10collective13CollectiveMmaINS1_37MainloopSm90TmaGmmaWarpSpecializedFP8ILi3ENS5_IJNS4_1CILi2EEENSA_ILi1EEESC_EEENS1_35KernelTmaWarpSpecializedCooperativeEEENS5_IJNSA_ILi256EEENSA_ILi128EEENSA_ILi64EEEEEENS_12float_e5m2_tENS5_IJlSC_lEEESK_SL_NS4_8TiledMMAINS4_8MMA_AtomIJNS4_4SM904GMMA31MMA_64x128x32_F32E5M2E5M2_SS_TNILNSP_7ScaleInE1ELSR_1EEEEEENS4_6LayoutISD_NS5_IJSC_NSA_ILi0EEESV_EEEEENS5_IJNS4_10UnderscoreESY_SY_EEEEENS4_13SM90_TMA_LOADENS4_14ComposedLayoutINS4_7SwizzleILi2ELi4ELi3EEENS4_18smem_ptr_flag_bitsILi8EEENSU_INS5_IJNSA_ILi8EEESI_EEENS5_IJSI_SC_EEEEEEEvNS4_8identityENS4_23SM90_TMA_LOAD_MULTICASTES1B_vS1C_EENS_8epilogue10collective6detail29Sm90TmaWarpSpecializedAdapterINS1G_15DefaultEpilogueISK_SL_SL_NS1F_6thread17LinearCombinationISK_Li1EffLNS1K_9ScaleType4KindE0ELNS_15FloatRoundStyleE2ESK_EENS1_15EpilogueDefaultEEEEEvvEEEEvNT_6ParamsE --------------------------
	.section	.nv.info._ZN7cutlass13device_kernelINS_4gemm6kernel13GemmUniversalIN4cute5tupleIJiiiiEEENS1_10collective13CollectiveMmaINS1_37MainloopSm90TmaGmmaWarpSpecializedFP8ILi3ENS5_IJNS4_1CILi2EEENSA_ILi1EEESC_EEENS1_35KernelTmaWarpSpecializedCooperativeEEENS5_IJNSA_ILi256EEENSA_ILi128EEENSA_ILi64EEEEEENS_12float_e5m2_tENS5_IJlSC_lEEESK_SL_NS4_8TiledMMAINS4_8MMA_AtomIJNS4_4SM904GMMA31MMA_64x128x32_F32E5M2E5M2_SS_TNILNSP_7ScaleInE1ELSR_1EEEEEENS4_6LayoutISD_NS5_IJSC_NSA_ILi0EEESV_EEEEENS5_IJNS4_10UnderscoreESY_SY_EEEEENS4_13SM90_TMA_LOADENS4_14ComposedLayoutINS4_7SwizzleILi2ELi4ELi3EEENS4_18smem_ptr_flag_bitsILi8EEENSU_INS5_IJNSA_ILi8EEESI_EEENS5_IJSI_SC_EEEEEEEvNS4_8identityENS4_23SM90_TMA_LOAD_MULTICASTES1B_vS1C_EENS_8epilogue10collective6detail29Sm90TmaWarpSpecializedAdapterINS1G_15DefaultEpilogueISK_SL_SL_NS1F_6thread17LinearCombinationISK_Li1EffLNS1K_9ScaleType4KindE0ELNS_15FloatRoundStyleE2ESK_EENS1_15EpilogueDefaultEEEEEvvEEEEvNT_6ParamsE,"",@"SHT_CUDA_INFO"
	.sectionflags	@""
	.align	4


	//----- nvinfo : EIATTR_CUDA_API_VERSION
	.align		4
        /*0000*/ 	.byte	0x04, 0x37
        /*0002*/ 	.short	(.L_18 - .L_17)
.L_17:
        /*0004*/ 	.word	0x00000082


	//----- nvinfo : EIATTR_KPARAM_INFO
	.align		4
.L_18:
        /*0008*/ 	.byte	0x04, 0x17
        /*000a*/ 	.short	(.L_20 - .L_19)
.L_19:
        /*000c*/ 	.word	0x00000000
        /*0010*/ 	.short	0x0000
        /*0012*/ 	.short	0x0070
        /*0014*/ 	.byte	0x00, 0xf0, 0x01, 0x10


	//----- nvinfo : EIATTR_SPARSE_MMA_MASK
	.align		4
.L_20:
        /*0018*/ 	.byte	0x03, 0x50
        /*001a*/ 	.short	0x0000


	//----- nvinfo : EIATTR_MAXREG_COUNT
	.align		4
        /*001c*/ 	.byte	0x03, 0x1b
        /*001e*/ 	.short	0x00a8


	//----- nvinfo : EIATTR_NUM_BARRIERS
	.align		4
        /*0020*/ 	.byte	0x02, 0x4c
        /*0022*/ 	.byte	0x01
	.zero		1


	//----- nvinfo : EIATTR_ANNOTATIONS
	.align		4
        /*0024*/ 	.byte	0x04, 0x55
        /*0026*/ 	.short	(.L_22 - .L_21)


	//   ....[0]....
.L_21:
        /*0028*/ 	.word	0x00000001
        /*002c*/ 	.byte	0xf0, 0x06, 0x00, 0x00, 0x01, 0x00, 0x00, 0x00, 0xe0, 0x07, 0x00, 0x00, 0x01, 0x00, 0x00, 0x00
        /* <DEDUP_REMOVED lines=198> */
        /*0c9c*/ 	.byte	0x20, 0x05, 0x01, 0x00


	//----- nvinfo : EIATTR_MERCURY_ISA_VERSION
	.align		4
.L_22:
        /*0ca0*/ 	.byte	0x03, 0x5f
        /*0ca2*/ 	.short	0x0101


	//----- nvinfo : EIATTR_INT_WARP_WIDE_INSTR_OFFSETS
	.align		4
        /*0ca4*/ 	.byte	0x04, 0x31
        /*0ca6*/ 	.short	(.L_24 - .L_23)


	//   ....[0]....
.L_23:
        /*0ca8*/ 	.word	0x00000530


	//   ....[1]....
        /*0cac*/ 	.word	0x00000550


	//   ....[2]....
        /*0cb0*/ 	.word	0x000006c0


	//----- nvinfo : EIATTR_COOP_GROUP_MASK_REGIDS
	.align		4
.L_24:
        /*0cb4*/ 	.byte	0x04, 0x29
        /*0cb6*/ 	.short	(.L_26 - .L_25)


	//   ....[0]....
.L_25:
        /*0cb8*/ 	.word	0xffffffff


	//   ....[1]....
        /*0cbc*/ 	.word	0xffffffff


	//   ....[2]....
        /*0cc0*/ 	.word	0xffffffff


	//   ....[3]....
        /*0cc4*/ 	.word	0xffffffff


	//   ....[4]....
        /*0cc8*/ 	.word	0xffffffff


	//   ....[5]....
        /*0ccc*/ 	.word	0xffffffff


	//----- nvinfo : EIATTR_COOP_GROUP_INSTR_OFFSETS
	.align		4
.L_26:
        /*0cd0*/ 	.byte	0x04, 0x28
        /*0cd2*/ 	.short	(.L_28 - .L_27)


	//   ....[0]....
.L_27:
        /*0cd4*/ 	.word	0x00000070


	//   ....[1]....
        /*0cd8*/ 	.word	0x00000080


	//   ....[2]....
        /*0cdc*/ 	.word	0x000001a0


	//   ....[3]....
        /*0ce0*/ 	.word	0x000003a0


	//   ....[4]....
        /*0ce4*/ 	.word	0x00000820


	//   ....[5]....
        /*0ce8*/ 	.word	0x000015a0


	//----- nvinfo : EIATTR_REG_RECONFIG
	.align		4
.L_28:
        /*0cec*/ 	.byte	0x01, 0x54
	.zero		2


	//----- nvinfo : EIATTR_MBARRIER_INSTR_OFFSETS
	.align		4
        /*0cf0*/ 	.byte	0x04, 0x39
        /*0cf2*/ 	.short	(.L_30 - .L_29)


	//   ....[0]....
.L_29:
        /*0cf4*/ 	.word	0x00000320
        /*0cf8*/ 	.word	0x000000ff
        /*0cfc*/ 	.word	0x00000000
        /*0d00*/ 	.short	0x0100
        /*0d02*/ 	.byte	0x09
	.zero		1


	//   ....[1]....
        /*0d04*/ 	.word	0x00000330
        /*0d08*/ 	.word	0x000000ff
        /*0d0c*/ 	.word	0x00000018
        /*0d10*/ 	.short	0x0100
        /*0d12*/ 	.byte	0x09
	.zero		1


	//   ....[2]....
        /*0d14*/ 	.word	0x00000340
        /*0d18*/ 	.word	0x000000ff
        /*0d1c*/ 	.word	0x00000008
        /*0d20*/ 	.short	0x0100
        /*0d22*/ 	.byte	0x09
	.zero		1


	//   ....[3]....
        /*0d24*/ 	.word	0x00000350
        /*0d28*/ 	.word	0x000000ff
        /*0d2c*/ 	.word	0x00000020
        /*0d30*/ 	.short	0x0100
        /*0d32*/ 	.byte	0x09
	.zero		1


	//   ....[4]....
        /*0d34*/ 	.word	0x00000360
        /*0d38*/ 	.word	0x000000ff
        /*0d3c*/ 	.word	0x00000010
        /*0d40*/ 	.short	0x0100
        /*0d42*/ 	.byte	0x09
	.zero		1


	//   ....[5]....
        /*0d44*/ 	.word	0x00000370
        /*0d48*/ 	.word	0x000000ff
        /*0d4c*/ 	.word	0x00000028
        /*0d50*/ 	.short	0x0100
        /*0d52*/ 	.byte	0x09
	.zero		1


	//   ....[6]....
        /*0d54*/ 	.word	0x00000750
        /*0d58*/ 	.word	0x000000ff
        /*0d5c*/ 	.word	0x00000040
        /*0d60*/ 	.short	0x0100
        /*0d62*/ 	.byte	0x06
	.zero		1


	//   ....[7]....
        /*0d64*/ 	.word	0x000007c0
        /*0d68*/ 	.word	0x000000ff
        /*0d6c*/ 	.word	0x00000048
        /*0d70*/ 	.short	0x0100
        /*0d72*/ 	.byte	0x06
	.zero		1


	//   ....[8]....
        /*0d74*/ 	.word	0x00001db0
        /*0d78*/ 	.word	0x000000ff
        /*0d7c*/ 	.word	0x00000000
        /*0d80*/ 	.short	0x010a
        /*0d82*/ 	.byte	0x06
	.zero		1


	//   ....[9]....
        /*0d84*/ 	.word	0x00001df0
        /*0d88*/ 	.word	0x000000ff
        /*0d8c*/ 	.word	0x00000000
        /*0d90*/ 	.short	0x010a
        /*0d92*/ 	.byte	0x06
	.zero		1


	//   ....[10]....
        /*0d94*/ 	.word	0x00003080
        /*0d98*/ 	.word	0x000000ff
        /*0d9c*/ 	.word	0x00000000
        /*0da0*/ 	.short	0x010a
        /*0da2*/ 	.byte	0x10
	.zero		1


	//   ....[11]....
        /*0da4*/ 	.word	0x000030c0
        /*0da8*/ 	.word	0x000000ff
        /*0dac*/ 	.word	0x00000000
        /*0db0*/ 	.short	0x010a
        /*0db2*/ 	.byte	0x10
	.zero		1


	//   ....[12]....
        /*0db4*/ 	.word	0x000041d0
        /*0db8*/ 	.word	0x000000e5
        /*0dbc*/ 	.word	0x00000000
        /*0dc0*/ 	.short	0x0101
        /*0dc2*/ 	.byte	0x3f
	.zero		1


	//   ....[13]....
        /*0dc4*/ 	.word	0x000053f0
        /*0dc8*/ 	.word	0x00000018
        /*0dcc*/ 	.word	0x00000000
        /*0dd0*/ 	.short	0x0101
        /*0dd2*/ 	.byte	0x3f
	.zero		1


	//   ....[14]....
        /*0dd4*/ 	.word	0x0000f7b0
        /*0dd8*/ 	.word	0x0000000d
        /*0ddc*/ 	.word	0x00000018
        /*0de0*/ 	.short	0x010a
        /*0de2*/ 	.byte	0x3f
	.zero		1


	//   ....[15]....
        /*0de4*/ 	.word	0x0000fb90
        /*0de8*/ 	.word	0x00000004
        /*0dec*/ 	.word	0x00000048
        /*0df0*/ 	.short	0x0101
        /*0df2*/ 	.byte	0x3f
	.zero		1


	//   ....[16]....
        /*0df4*/ 	.word	0x00010300
        /*0df8*/ 	.word	0x00000005
        /*0dfc*/ 	.word	0x00000000
        /*0e00*/ 	.short	0x010a
        /*0e02*/ 	.byte	0x3f
	.zero		1


	//   ....[17]....
        /*0e04*/ 	.word	0x00010380
        /*0e08*/ 	.word	0x00000007
        /*0e0c*/ 	.word	0x00000000
        /*0e10*/ 	.short	0x010a
        /*0e12*/ 	.byte	0x3f
	.zero		1


	//   ....[18]....
        /*0e14*/ 	.word	0x00010410
        /*0e18*/ 	.word	0x00000003
        /*0e1c*/ 	.word	0x00000000
        /*0e20*/ 	.short	0x010a
        /*0e22*/ 	.byte	0x3f
	.zero		1


	//   ....[19]....
        /*0e24*/ 	.word	0x00010480
        /*0e28*/ 	.word	0x00000003
        /*0e2c*/ 	.word	0x00000000
        /*0e30*/ 	.short	0x010a
        /*0e32*/ 	.byte	0x3f
	.zero		1


	//   ....[20]....
        /*0e34*/ 	.word	0x000104f0
        /*0e38*/ 	.word	0x00000000
        /*0e3c*/ 	.word	0x00000000
        /*0e40*/ 	.short	0x010a
        /*0e42*/ 	.byte	0x3f
	.zero		1


	//   ....[21]....
        /*0e44*/ 	.word	0x000105d0
        /*0e48*/ 	.word	0x0000000d
        /*0e4c*/ 	.word	0x00000018
        /*0e50*/ 	.short	0x010a
        /*0e52*/ 	.byte	0x3f
	.zero		1


	//   ....[22]....
        /*0e54*/ 	.word	0x000106a0
        /*0e58*/ 	.word	0x00000005
        /*0e5c*/ 	.word	0x00000000
        /*0e60*/ 	.short	0x010a
        /*0e62*/ 	.byte	0x3f
	.zero		1


	//   ....[23]....
        /*0e64*/ 	.word	0x000106f0
        /*0e68*/ 	.word	0x00000007
        /*0e6c*/ 	.word	0x00000000
        /*0e70*/ 	.short	0x010a
        /*0e72*/ 	.byte	0x3f
	.zero		1


	//----- nvinfo : EIATTR_NUM_MBARRIERS
	.align		4
.L_30:
        /*0e74*/ 	.byte	0x03, 0x38
        /*0e76*/ 	.short	0x0008


	//----- nvinfo : EIATTR_EXIT_INSTR_OFFSETS
	.align		4
        /*0e78*/ 	.byte	0x04, 0x1c
        /*0e7a*/ 	.short	(.L_32 - .L_31)


	//   ....[0]....
.L_31:
        /*0e7c*/ 	.word	0x000009b0


	//   ....[1]....
        /*0e80*/ 	.word	0x00001240


	//   ....[2]....
        /*0e84*/ 	.word	0x0000ee90


	//   ....[3]....
        /*0e88*/ 	.word	0x0000f420


	//   ....[4]....
        /*0e8c*/ 	.word	0x00010460


	//----- nvinfo : EIATTR_MAX_THREADS
	.align		4
.L_32:
        /*0e90*/ 	.byte	0x04, 0x05
        /*0e92*/ 	.short	(.L_34 - .L_33)
.L_33:
        /*0e94*/ 	.word	0x00000180
        /*0e98*/ 	.word	0x00000001
        /*0e9c*/ 	.word	0x00000001


	//----- nvinfo : EIATTR_CRS_STACK_SIZE
	.align		4
.L_34:
        /*0ea0*/ 	.byte	0x04, 0x1e
        /*0ea2*/ 	.short	(.L_36 - .L_35)
.L_35:
        /*0ea4*/ 	.word	0x00000000


	//----- nvinfo : EIATTR_CBANK_PARAM_SIZE
	.align		4
.L_36:
        /*0ea8*/ 	.byte	0x03, 0x19
        /*0eaa*/ 	.short	0x0470


	//----- nvinfo : EIATTR_PARAM_CBANK
	.align		4
        /*0eac*/ 	.byte	0x04, 0x0a
        /*0eae*/ 	.short	(.L_38 - .L_37)
	.align		4
.L_37:
        /*0eb0*/ 	.word	index@(.nv.constant0._ZN7cutlass13device_kernelINS_4gemm6kernel13GemmUniversalIN4cute5tupleIJiiiiEEENS1_10collective13CollectiveMmaINS1_37MainloopSm90TmaGmmaWarpSpecializedFP8ILi3ENS5_IJNS4_1CILi2EEENSA_ILi1EEESC_EEENS1_35KernelTmaWarpSpecializedCooperativeEEENS5_IJNSA_ILi256EEENSA_ILi128EEENSA_ILi64EEEEEENS_12float_e5m2_tENS5_IJlSC_lEEESK_SL_NS4_8TiledMMAINS4_8MMA_AtomIJNS4_4SM904GMMA31MMA_64x128x32_F32E5M2E5M2_SS_TNILNSP_7ScaleInE1ELSR_1EEEEEENS4_6LayoutISD_NS5_IJSC_NSA_ILi0EEESV_EEEEENS5_IJNS4_10UnderscoreESY_SY_EEEEENS4_13SM90_TMA_LOADENS4_14ComposedLayoutINS4_7SwizzleILi2ELi4ELi3EEENS4_18smem_ptr_flag_bitsILi8EEENSU_INS5_IJNSA_ILi8EEESI_EEENS5_IJSI_SC_EEEEEEEvNS4_8identityENS4_23SM90_TMA_LOAD_MULTICASTES1B_vS1C_EENS_8epilogue10collective6detail29Sm90TmaWarpSpecializedAdapterINS1G_15DefaultEpilogueISK_SL_SL_NS1F_6thread17LinearCombinationISK_Li1EffLNS1K_9ScaleType4KindE0ELNS_15FloatRoundStyleE2ESK_EENS1_15EpilogueDefaultEEEEEvvEEEEvNT_6ParamsE)
        /*0eb4*/ 	.short	0x0210
        /*0eb6*/ 	.short	0x0470


	//----- nvinfo : EIATTR_SW_WAR
	.align		4
.L_38:
        /*0eb8*/ 	.byte	0x04, 0x36
        /*0eba*/ 	.short	(.L_40 - .L_39)
.L_39:
        /*0ebc*/ 	.word	0x00000008
.L_40:


//--------------------- .nv.callgraph             --------------------------
	.section	.nv.callgraph,"",@"SHT_CUDA_CALLGRAPH"
	.align	4
	.sectionentsize	8
	.align		4
        /*0000*/ 	.word	0x00000000
	.align		4
        /*0004*/ 	.word	0xffffffff
	.align		4
        /*0008*/ 	.word	0x00000000
	.align		4
        /*000c*/ 	.word	0xfffffffe
	.align		4
        /*0010*/ 	.word	0x00000000
	.align		4
        /*0014*/ 	.word	0xfffffffd
	.align		4
        /*0018*/ 	.word	0x00000000
	.align		4
        /*001c*/ 	.word	0xfffffffc


//--------------------- .nv.constant4             --------------------------
	.section	.nv.constant4,"a",@progbits
	.align	8
	.align		8
.nv.constant4:
        /*0000*/ 	.dword	_ZN39_INTERNAL_74c4d302_4_k_cu_b8408ea0_52474cuda3std3__45__cpo5beginE
	.align		8
        /*0008*/ 	.dword	_ZN39_INTERNAL_74c4d302_4_k_cu_b8408ea0_52474cuda3std3__45__cpo3endE
	.align		8
        /*0010*/ 	.dword	_ZN39_INTERNAL_74c4d302_4_k_cu_b8408ea0_52474cuda3std3__45__cpo6cbeginE
	.align		8
        /*0018*/ 	.dword	_ZN39_INTERNAL_74c4d302_4_k_cu_b8408ea0_52474cuda3std3__45__cpo4cendE
	.align		8
        /*0020*/ 	.dword	_ZN39_INTERNAL_74c4d302_4_k_cu_b8408ea0_52474cuda3std3__441_GLOBAL__N__74c4d302_4_k_cu_b8408ea0_52476ignoreE
	.align		8
        /*0028*/ 	.dword	_ZN39_INTERNAL_74c4d302_4_k_cu_b8408ea0_52474cuda3std3__419piecewise_constructE
	.align		8
        /*0030*/ 	.dword	_ZN39_INTERNAL_74c4d302_4_k_cu_b8408ea0_52474cuda3std3__48in_placeE
	.align		8
        /*0038*/ 	.dword	_ZN39_INTERNAL_74c4d302_4_k_cu_b8408ea0_52474cuda3std6ranges3__45__cpo4swapE
	.align		8
        /*0040*/ 	.dword	_ZN39_INTERNAL_74c4d302_4_k_cu_b8408ea0_52474cuda3std6ranges3__45__cpo9iter_moveE
	.align		8
        /*0048*/ 	.dword	_ZN39_INTERNAL_74c4d302_4_k_cu_b8408ea0_52474cute7productE
	.align		8
        /*0050*/ 	.dword	_ZN39_INTERNAL_74c4d302_4_k_cu_b8408ea0_52474cute1_E


//--------------------- .text._ZN7cutlass13device_kernelINS_4gemm6kernel13GemmUniversalIN4cute5tupleIJiiiiEEENS1_10collective13CollectiveMmaINS1_37MainloopSm90TmaGmmaWarpSpecializedFP8ILi3ENS5_IJNS4_1CILi2EEENSA_ILi1EEESC_EEENS1_35KernelTmaWarpSpecializedCooperativeEEENS5_IJNSA_ILi256EEENSA_ILi128EEENSA_ILi64EEEEEENS_12float_e5m2_tENS5_IJlSC_lEEESK_SL_NS4_8TiledMMAINS4_8MMA_AtomIJNS4_4SM904GMMA31MMA_64x128x32_F32E5M2E5M2_SS_TNILNSP_7ScaleInE1ELSR_1EEEEEENS4_6LayoutISD_NS5_IJSC_NSA_ILi0EEESV_EEEEENS5_IJNS4_10UnderscoreESY_SY_EEEEENS4_13SM90_TMA_LOADENS4_14ComposedLayoutINS4_7SwizzleILi2ELi4ELi3EEENS4_18smem_ptr_flag_bitsILi8EEENSU_INS5_IJNSA_ILi8EEESI_EEENS5_IJSI_SC_EEEEEEEvNS4_8identityENS4_23SM90_TMA_LOAD_MULTICASTES1B_vS1C_EENS_8epilogue10collective6detail29Sm90TmaWarpSpecializedAdapterINS1G_15DefaultEpilogueISK_SL_SL_NS1F_6thread17LinearCombinationISK_Li1EffLNS1K_9ScaleType4KindE0ELNS_15FloatRoundStyleE2ESK_EENS1_15EpilogueDefaultEEEEEvvEEEEvNT_6ParamsE --------------------------
	.section	.text._ZN7cutlass13device_kernelINS_4gemm6kernel13GemmUniversalIN4cute5tupleIJiiiiEEENS1_10collective13CollectiveMmaINS1_37MainloopSm90TmaGmmaWarpSpecializedFP8ILi3ENS5_IJNS4_1CILi2EEENSA_ILi1EEESC_EEENS1_35KernelTmaWarpSpecializedCooperativeEEENS5_IJNSA_ILi256EEENSA_ILi128EEENSA_ILi64EEEEEENS_12float_e5m2_tENS5_IJlSC_lEEESK_SL_NS4_8TiledMMAINS4_8MMA_AtomIJNS4_4SM904GMMA31MMA_64x128x32_F32E5M2E5M2_SS_TNILNSP_7ScaleInE1ELSR_1EEEEEENS4_6LayoutISD_NS5_IJSC_NSA_ILi0EEESV_EEEEENS5_IJNS4_10UnderscoreESY_SY_EEEEENS4_13SM90_TMA_LOADENS4_14ComposedLayoutINS4_7SwizzleILi2ELi4ELi3EEENS4_18smem_ptr_flag_bitsILi8EEENSU_INS5_IJNSA_ILi8EEESI_EEENS5_IJSI_SC_EEEEEEEvNS4_8identityENS4_23SM90_TMA_LOAD_MULTICASTES1B_vS1C_EENS_8epilogue10collective6detail29Sm90TmaWarpSpecializedAdapterINS1G_15DefaultEpilogueISK_SL_SL_NS1F_6thread17LinearCombinationISK_Li1EffLNS1K_9ScaleType4KindE0ELNS_15FloatRoundStyleE2ESK_EENS1_15EpilogueDefaultEEEEEvvEEEEvNT_6ParamsE,"ax",@progbits
	.align	128
.text._ZN7cutlass13device_kernelINS_4gemm6kernel13GemmUniversalIN4cute5tupleIJiiiiEEENS1_10collective13CollectiveMmaINS1_37MainloopSm90TmaGmmaWarpSpecializedFP8ILi3ENS5_IJNS4_1CILi2EEENSA_ILi1EEESC_EEENS1_35KernelTmaWarpSpecializedCooperativeEEENS5_IJNSA_ILi256EEENSA_ILi128EEENSA_ILi64EEEEEENS_12float_e5m2_tENS5_IJlSC_lEEESK_SL_NS4_8TiledMMAINS4_8MMA_AtomIJNS4_4SM904GMMA31MMA_64x128x32_F32E5M2E5M2_SS_TNILNSP_7ScaleInE1ELSR_1EEEEEENS4_6LayoutISD_NS5_IJSC_NSA_ILi0EEESV_EEEEENS5_IJNS4_10UnderscoreESY_SY_EEEEENS4_13SM90_TMA_LOADENS4_14ComposedLayoutINS4_7SwizzleILi2ELi4ELi3EEENS4_18smem_ptr_flag_bitsILi8EEENSU_INS5_IJNSA_ILi8EEESI_EEENS5_IJSI_SC_EEEEEEEvNS4_8identityENS4_23SM90_TMA_LOAD_MULTICASTES1B_vS1C_EENS_8epilogue10collective6detail29Sm90TmaWarpSpecializedAdapterINS1G_15DefaultEpilogueISK_SL_SL_NS1F_6thread17LinearCombinationISK_Li1EffLNS1K_9ScaleType4KindE0ELNS_15FloatRoundStyleE2ESK_EENS1_15EpilogueDefaultEEEEEvvEEEEvNT_6ParamsE:
        .type           _ZN7cutlass13device_kernelINS_4gemm6kernel13GemmUniversalIN4cute5tupleIJiiiiEEENS1_10collective13CollectiveMmaINS1_37MainloopSm90TmaGmmaWarpSpecializedFP8ILi3ENS5_IJNS4_1CILi2EEENSA_ILi1EEESC_EEENS1_35KernelTmaWarpSpecializedCooperativeEEENS5_IJNSA_ILi256EEENSA_ILi128EEENSA_ILi64EEEEEENS_12float_e5m2_tENS5_IJlSC_lEEESK_SL_NS4_8TiledMMAINS4_8MMA_AtomIJNS4_4SM904GMMA31MMA_64x128x32_F32E5M2E5M2_SS_TNILNSP_7ScaleInE1ELSR_1EEEEEENS4_6LayoutISD_NS5_IJSC_NSA_ILi0EEESV_EEEEENS5_IJNS4_10UnderscoreESY_SY_EEEEENS4_13SM90_TMA_LOADENS4_14ComposedLayoutINS4_7SwizzleILi2ELi4ELi3EEENS4_18smem_ptr_flag_bitsILi8EEENSU_INS5_IJNSA_ILi8EEESI_EEENS5_IJSI_SC_EEEEEEEvNS4_8identityENS4_23SM90_TMA_LOAD_MULTICASTES1B_vS1C_EENS_8epilogue10collective6detail29Sm90TmaWarpSpecializedAdapterINS1G_15DefaultEpilogueISK_SL_SL_NS1F_6thread17LinearCombinationISK_Li1EffLNS1K_9ScaleType4KindE0ELNS_15FloatRoundStyleE2ESK_EENS1_15EpilogueDefaultEEEEEvvEEEEvNT_6ParamsE,@function
        .size           _ZN7cutlass13device_kernelINS_4gemm6kernel13GemmUniversalIN4cute5tupleIJiiiiEEENS1_10collective13CollectiveMmaINS1_37MainloopSm90TmaGmmaWarpSpecializedFP8ILi3ENS5_IJNS4_1CILi2EEENSA_ILi1EEESC_EEENS1_35KernelTmaWarpSpecializedCooperativeEEENS5_IJNSA_ILi256EEENSA_ILi128EEENSA_ILi64EEEEEENS_12float_e5m2_tENS5_IJlSC_lEEESK_SL_NS4_8TiledMMAINS4_8MMA_AtomIJNS4_4SM904GMMA31MMA_64x128x32_F32E5M2E5M2_SS_TNILNSP_7ScaleInE1ELSR_1EEEEEENS4_6LayoutISD_NS5_IJSC_NSA_ILi0EEESV_EEEEENS5_IJNS4_10UnderscoreESY_SY_EEEEENS4_13SM90_TMA_LOADENS4_14ComposedLayoutINS4_7SwizzleILi2ELi4ELi3EEENS4_18smem_ptr_flag_bitsILi8EEENSU_INS5_IJNSA_ILi8EEESI_EEENS5_IJSI_SC_EEEEEEEvNS4_8identityENS4_23SM90_TMA_LOAD_MULTICASTES1B_vS1C_EENS_8epilogue10collective6detail29Sm90TmaWarpSpecializedAdapterINS1G_15DefaultEpilogueISK_SL_SL_NS1F_6thread17LinearCombinationISK_Li1EffLNS1K_9ScaleType4KindE0ELNS_15FloatRoundStyleE2ESK_EENS1_15EpilogueDefaultEEEEEvvEEEEvNT_6ParamsE,(.L_x_332 - _ZN7cutlass13device_kernelINS_4gemm6kernel13GemmUniversalIN4cute5tupleIJiiiiEEENS1_10collective13CollectiveMmaINS1_37MainloopSm90TmaGmmaWarpSpecializedFP8ILi3ENS5_IJNS4_1CILi2EEENSA_ILi1EEESC_EEENS1_35KernelTmaWarpSpecializedCooperativeEEENS5_IJNSA_ILi256EEENSA_ILi128EEENSA_ILi64EEEEEENS_12float_e5m2_tENS5_IJlSC_lEEESK_SL_NS4_8TiledMMAINS4_8MMA_AtomIJNS4_4SM904GMMA31MMA_64x128x32_F32E5M2E5M2_SS_TNILNSP_7ScaleInE1ELSR_1EEEEEENS4_6LayoutISD_NS5_IJSC_NSA_ILi0EEESV_EEEEENS5_IJNS4_10UnderscoreESY_SY_EEEEENS4_13SM90_TMA_LOADENS4_14ComposedLayoutINS4_7SwizzleILi2ELi4ELi3EEENS4_18smem_ptr_flag_bitsILi8EEENSU_INS5_IJNSA_ILi8EEESI_EEENS5_IJSI_SC_EEEEEEEvNS4_8identityENS4_23SM90_TMA_LOAD_MULTICASTES1B_vS1C_EENS_8epilogue10collective6detail29Sm90TmaWarpSpecializedAdapterINS1G_15DefaultEpilogueISK_SL_SL_NS1F_6thread17LinearCombinationISK_Li1EffLNS1K_9ScaleType4KindE0ELNS_15FloatRoundStyleE2ESK_EENS1_15EpilogueDefaultEEEEEvvEEEEvNT_6ParamsE)
        .other          _ZN7cutlass13device_kernelINS_4gemm6kernel13GemmUniversalIN4cute5tupleIJiiiiEEENS1_10collective13CollectiveMmaINS1_37MainloopSm90TmaGmmaWarpSpecializedFP8ILi3ENS5_IJNS4_1CILi2EEENSA_ILi1EEESC_EEENS1_35KernelTmaWarpSpecializedCooperativeEEENS5_IJNSA_ILi256EEENSA_ILi128EEENSA_ILi64EEEEEENS_12float_e5m2_tENS5_IJlSC_lEEESK_SL_NS4_8TiledMMAINS4_8MMA_AtomIJNS4_4SM904GMMA31MMA_64x128x32_F32E5M2E5M2_SS_TNILNSP_7ScaleInE1ELSR_1EEEEEENS4_6LayoutISD_NS5_IJSC_NSA_ILi0EEESV_EEEEENS5_IJNS4_10UnderscoreESY_SY_EEEEENS4_13SM90_TMA_LOADENS4_14ComposedLayoutINS4_7SwizzleILi2ELi4ELi3EEENS4_18smem_ptr_flag_bitsILi8EEENSU_INS5_IJNSA_ILi8EEESI_EEENS5_IJSI_SC_EEEEEEEvNS4_8identityENS4_23SM90_TMA_LOAD_MULTICASTES1B_vS1C_EENS_8epilogue10collective6detail29Sm90TmaWarpSpecializedAdapterINS1G_15DefaultEpilogueISK_SL_SL_NS1F_6thread17LinearCombinationISK_Li1EffLNS1K_9ScaleType4KindE0ELNS_15FloatRoundStyleE2ESK_EENS1_15EpilogueDefaultEEEEEvvEEEEvNT_6ParamsE,@"STO_CUDA_ENTRY STV_DEFAULT"
_ZN7cutlass13device_kernelINS_4gemm6kernel13GemmUniversalIN4cute5tupleIJiiiiEEENS1_10collective13CollectiveMmaINS1_37MainloopSm90TmaGmmaWarpSpecializedFP8ILi3ENS5_IJNS4_1CILi2EEENSA_ILi1EEESC_EEENS1_35KernelTmaWarpSpecializedCooperativeEEENS5_IJNSA_ILi256EEENSA_ILi128EEENSA_ILi64EEEEEENS_12float_e5m2_tENS5_IJlSC_lEEESK_SL_NS4_8TiledMMAINS4_8MMA_AtomIJNS4_4SM904GMMA31MMA_64x128x32_F32E5M2E5M2_SS_TNILNSP_7ScaleInE1ELSR_1EEEEEENS4_6LayoutISD_NS5_IJSC_NSA_ILi0EEESV_EEEEENS5_IJNS4_10UnderscoreESY_SY_EEEEENS4_13SM90_TMA_LOADENS4_14ComposedLayoutINS4_7SwizzleILi2ELi4ELi3EEENS4_18smem_ptr_flag_bitsILi8EEENSU_INS5_IJNSA_ILi8EEESI_EEENS5_IJSI_SC_EEEEEEEvNS4_8identityENS4_23SM90_TMA_LOAD_MULTICASTES1B_vS1C_EENS_8epilogue10collective6detail29Sm90TmaWarpSpecializedAdapterINS1G_15DefaultEpilogueISK_SL_SL_NS1F_6thread17LinearCombinationISK_Li1EffLNS1K_9ScaleType4KindE0ELNS_15FloatRoundStyleE2ESK_EENS1_15EpilogueDefaultEEEEEvvEEEEvNT_6ParamsE:
[----:B------:R-:W0:Y:S02]  /*0000*/  LDC R1, c[0x0][0x28] ;  /* 0x00000a00ff017b82 */ /* 0x000e240000000800 */
[----:B0-----:R-:W-:Y:S01]  /*0010*/  VIADD R1, R1, 0xfffffef8 ;  /* 0xfffffef801017836 */ /* 0x001fe20000000000 */
[----:B------:R-:W0:Y:S01]  /*0020*/  S2R R4, SR_TID.X ;  /* 0x0000000000047919 */ /* 0x000e220000002100 */
[----:B------:R-:W-:Y:S01]  /*0030*/  ELECT P0, URZ, PT ;  /* 0x00000000003f782f */ /* 0x000fe20003800000 */
[----:B------:R-:W-:Y:S01]  /*0040*/  BSSY B0, `(.L_x_0) ;  /* 0x0000015000007945 */ /* 0x000fe20003800000 */
[--C-:B0-----:R-:W-:Y:S02]  /*0050*/  SHF.R.U32.HI R0, RZ, 0x5, R4.reuse ;  /* 0x00000005ff007819 */ /* 0x101fe40000011604 */
[----:B------:R-:W-:-:S03]  /*0060*/  SHF.R.U32.HI R2, RZ, 0x7, R4 ;  /* 0x00000007ff027819 */ /* 0x000fc60000011604 */
[----:B------:R-:W0:Y:S04]  /*0070*/  SHFL.IDX PT, R3, R0, RZ, 0x1f ;  /* 0x00001fff00037589 */ /* 0x000e2800000e0000 */
[----:B------:R-:W1:Y:S01]  /*0080*/  SHFL.IDX PT, R2, R2, RZ, 0x1f ;  /* 0x00001fff02027589 */ /* 0x000e6200000e0000 */
[----:B0-----:R-:W-:Y:S02]  /*0090*/  R2UR UR4, R3 ;  /* 0x00000000030472ca */ /* 0x001fe400000e0000 */
[----:B-1----:R-:W-:-:S11]  /*00a0*/  R2UR UR6, R2 ;  /* 0x00000000020672ca */ /* 0x002fd600000e0000 */
[----:B------:R-:W-:Y:S02]  /*00b0*/  USHF.R.S32.HI UR5, URZ, 0x1f, UR4 ;  /* 0x0000001f3f057899 */ /* 0x000fe40008011404 */
[----:B------:R-:W-:Y:S02]  /*00c0*/  ISETP.NE.OR P0, PT, RZ, UR4, !P0 ;  /* 0x00000004ff007c0c */ /* 0x000fe4000c705670 */
[----:B------:R-:W-:-:S04]  /*00d0*/  ULEA.HI UR5, UR5, UR4, URZ, 0x2 ;  /* 0x0000000405057291 */ /* 0x000fc8000f8f103f */
[----:B------:R-:W-:-:S04]  /*00e0*/  ULOP3.LUT UR5, UR5, 0xfffffffc, URZ, 0xc0, !UPT ;  /* 0xfffffffc05057892 */ /* 0x000fc8000f8ec03f */
[----:B------:R-:W-:-:S03]  /*00f0*/  UIADD3 UR8, UR4, -UR5, URZ ;  /* 0x8000000504087290 */ /* 0x000fc6000fffe03f */
[----:B------:R-:W-:Y:S09]  /*0100*/  @P0 BRA `(.L_x_1) ;  /* 0x0000000000200947 */ /* 0x000ff20003800000 */
[----:B------:R-:W-:Y:S02]  /*0110*/  ULDC.64 UR4, c[0x0][0x198] ;  /* 0x0000660000047ab9 */ /* 0x000fe40000000a00 */
[----:B------:R-:W-:Y:S02]  /*0120*/  UIADD3 UR10, UP0, UR4, 0xf0, URZ ;  /* 0x000000f0040a7890 */ /* 0x000fe4000ff1e03f */
[----:B------:R-:W-:Y:S02]  /*0130*/  UIADD3 UR4, UP1, UR4, 0x1f0, URZ ;  /* 0x000001f004047890 */ /* 0x000fe4000ff3e03f */
[----:B------:R-:W-:Y:S02]  /*0140*/  UIADD3.X UR11, URZ, UR5, URZ, UP0, !UPT ;  /* 0x000000053f0b7290 */ /* 0x000fe400087fe43f */
[----:B------:R-:W-:-:S07]  /*0150*/  UIADD3.X UR5, URZ, UR5, URZ, UP1, !UPT ;  /* 0x000000053f057290 */ /* 0x000fce0008ffe43f */
[----:B------:R0:W-:Y:S02]  /*0160*/  UTMACCTL.PF [UR10] ;  /* 0x000000000a0079b9 */ /* 0x0001e40008040000 */
[----:B------:R0:W-:Y:S02]  /*0170*/  UTMACCTL.PF [UR4] ;  /* 0x00000000040079b9 */ /* 0x0001e40008040000 */
[----:B0-----:R-:W-:Y:S01]  /*0180*/  NOP ;  /* 0x0000000000007918 */ /* 0x001fe20000000000 */
.L_x_1:
[----:B------:R-:W-:Y:S05]  /*0190*/  BSYNC B0 ;  /* 0x0000000000007941 */ /* 0x000fea0003800000 */
.L_x_0:
[----:B------:R-:W0:Y:S01]  /*01a0*/  SHFL.IDX PT, R3, R0, RZ, 0x1f ;  /* 0x00001fff00037589 */ /* 0x000e2200000e0000 */
[----:B------:R-:W-:Y:S01]  /*01b0*/  UISETP.NE.AND UP0, UPT, UR8, 0x3, UPT ;  /* 0x000000030800788c */ /* 0x000fe2000bf05270 */
[----:B------:R-:W-:Y:S01]  /*01c0*/  ISETP.NE.AND P1, PT, RZ, UR6, PT ;  /* 0x00000006ff007c0c */ /* 0x000fe2000bf25270 */
[----:B------:R-:W-:Y:S02]  /*01d0*/  UIADD3 UR10, UR6, -0x1, URZ ;  /* 0xffffffff060a7890 */ /* 0x000fe4000fffe03f */
[----:B------:R-:W-:Y:S02]  /*01e0*/  UISETP.EQ.OR UP0, UPT, UR8, URZ, !UP0 ;  /* 0x0000003f0800728c */ /* 0x000fe4000c702670 */
[----:B------:R-:W-:Y:S02]  /*01f0*/  UISETP.GE.U32.AND UP1, UPT, UR10, 0x2, UPT ;  /* 0x000000020a00788c */ /* 0x000fe4000bf26070 */
[----:B------:R-:W-:-:S04]  /*0200*/  UISETP.EQ.AND UP0, UPT, UR6, URZ, UP0 ;  /* 0x0000003f0600728c */ /* 0x000fc80008702270 */
[----:B------:R-:W-:-:S04]  /*0210*/  USEL UR13, URZ, 0x1, !UP0 ;  /* 0x000000013f0d7887 */ /* 0x000fc8000c000000 */
[----:B------:R-:W-:Y:S01]  /*0220*/  USEL UR13, UR13, 0x2, UP1 ;  /* 0x000000020d0d7887 */ /* 0x000fe20008800000 */
[----:B0-----:R-:W-:-:S13]  /*0230*/  ISETP.NE.AND P0, PT, R3, RZ, PT ;  /* 0x000000ff0300720c */ /* 0x001fda0003f05270 */
[----:B------:R-:W-:Y:S05]  /*0240*/  @P0 BRA `(.L_x_2) ;  /* 0x0000000000500947 */ /* 0x000fea0003800000 */
[----:B------:R-:W0:Y:S01]  /*0250*/  S2UR UR9, SR_CgaCtaId ;  /* 0x00000000000979c3 */ /* 0x000e220000008800 */
[----:B------:R-:W-:Y:S01]  /*0260*/  UMOV UR4, 0x400 ;  /* 0x0000040000047882 */ /* 0x000fe20000000000 */
[----:B------:R-:W-:Y:S01]  /*0270*/  UMOV UR5, 0x1 ;  /* 0x0000000100057882 */ /* 0x000fe20000000000 */
[----:B------:R-:W-:Y:S01]  /*0280*/  UMOV UR6, 0x4 ;  /* 0x0000000400067882 */ /* 0x000fe20000000000 */
[----:B------:R-:W-:Y:S01]  /*0290*/  ELECT P0, URZ, PT ;  /* 0x00000000003f782f */ /* 0x000fe20003800000 */
[----:B------:R-:W-:-:S04]  /*02a0*/  UIADD3 UR6, -UR6, 0x100000, URZ ;  /* 0x0010000006067890 */ /* 0x000fc8000fffe13f */
[----:B------:R-:W-:Y:S02]  /*02b0*/  USHF.L.U32 UR7, UR6, 0xb, URZ ;  /* 0x0000000b06077899 */ /* 0x000fe4000800063f */
[----:B------:R-:W-:Y:S02]  /*02c0*/  USHF.L.U32 UR6, UR6, 0x1, URZ ;  /* 0x0000000106067899 */ /* 0x000fe4000800063f */
[----:B0-----:R-:W-:Y:S02]  /*02d0*/  ULEA UR9, UR9, UR4, 0x18 ;  /* 0x0000000409097291 */ /* 0x001fe4000f8ec03f */
[----:B------:R-:W-:-:S04]  /*02e0*/  UIADD3 UR4, -UR5, 0x100000, URZ ;  /* 0x0010000005047890 */ /* 0x000fc8000fffe13f */
[----:B------:R-:W-:Y:S02]  /*02f0*/  USHF.L.U32 UR5, UR4, 0xb, URZ ;  /* 0x0000000b04057899 */ /* 0x000fe4000800063f */
[----:B------:R-:W-:Y:S01]  /*0300*/  USHF.L.U32 UR4, UR4, 0x1, URZ ;  /* 0x0000000104047899 */ /* 0x000fe2000800063f */
[----:B------:R-:W0:Y:S11]  /*0310*/  FENCE.VIEW.ASYNC.S ;  /* 0x00000000000073c6 */ /* 0x000e360000000000 */
[----:B0-----:R0:W1:Y:S01]  /*0320*/  SYNCS.EXCH.64 URZ, [UR9], UR4 ;  /* 0x00000004093f75b2 */ /* 0x0010620008000100 */
[----:B------:R0:W2:Y:S01]  /*0330*/  SYNCS.EXCH.64 URZ, [UR9+0x18], UR6 ;  /* 0x00001806093f75b2 */ /* 0x0000a20008000100 */
[----:B------:R0:W3:Y:S01]  /*0340*/  SYNCS.EXCH.64 URZ, [UR9+0x8], UR4 ;  /* 0x00000804093f75b2 */ /* 0x0000e20008000100 */
[----:B------:R0:W4:Y:S01]  /*0350*/  SYNCS.EXCH.64 URZ, [UR9+0x20], UR6 ;  /* 0x00002006093f75b2 */ /* 0x0001220008000100 */
[----:B------:R0:W0:Y:S01]  /*0360*/  SYNCS.EXCH.64 URZ, [UR9+0x10], UR4 ;  /* 0x00001004093f75b2 */ /* 0x0000220008000100 */
[----:B------:R0:W0:Y:S01]  /*0370*/  SYNCS.EXCH.64 URZ, [UR9+0x28], UR6 ;  /* 0x00002806093f75b2 */ /* 0x0000220008000100 */
[----:B------:R-:W-:Y:S01]  /*0380*/  NOP ;  /* 0x0000000000007918 */ /* 0x000fe20000000000 */
.L_x_2:
[----:B------:R-:W-:Y:S01]  /*0390*/  SHF.R.S32.HI R2, RZ, 0x1f, R4 ;  /* 0x0000001fff027819 */ /* 0x000fe20000011404 */
[----:B------:R-:W5:Y:S01]  /*03a0*/  SHFL.IDX PT, R0, R0, RZ, 0x1f ;  /* 0x00001fff00007589 */ /* 0x000f6200000e0000 */
[----:B0-----:R-:W0:Y:S01]  /*03b0*/  S2UR UR9, SR_CTAID.X ;  /* 0x00000000000979c3 */ /* 0x001e220000002500 */
[----:B------:R-:W-:Y:S02]  /*03c0*/  ELECT P0, URZ, PT ;  /* 0x00000000003f782f */ /* 0x000fe40003800000 */
[----:B------:R-:W-:Y:S01]  /*03d0*/  LEA.HI R2, R2, R4, RZ, 0x7 ;  /* 0x0000000402027211 */ /* 0x000fe200078f38ff */
[----:B------:R-:W-:Y:S01]  /*03e0*/  ULDC UR4, c[0x0][0x150] ;  /* 0x0000540000047ab9 */ /* 0x000fe20000000800 */
[----:B------:R-:W-:Y:S01]  /*03f0*/  SHF.R.S32.HI R6, RZ, 0x1f, R3 ;  /* 0x0000001fff067819 */ /* 0x000fe20000011403 */
[----:B------:R-:W-:Y:S01]  /*0400*/  NOP ;  /* 0x0000000000007918 */ /* 0x000fe20000000000 */
[----:B------:R-:W-:Y:S01]  /*0410*/  LOP3.LUT R2, R2, 0xffffff80, RZ, 0xc0, !PT ;  /* 0xffffff8002027812 */ /* 0x000fe200078ec0ff */
[----:B------:R-:W-:Y:S01]  /*0420*/  NOP ;  /* 0x0000000000007918 */ /* 0x000fe20000000000 */
[----:B------:R-:W-:Y:S01]  /*0430*/  LEA.HI R6, R6, R3, RZ, 0x2 ;  /* 0x0000000306067211 */ /* 0x000fe200078f10ff */
[----:B------:R-:W1:Y:S02]  /*0440*/  LDC R8, c[0x0][0x144] ;  /* 0x00005100ff087b82 */ /* 0x000e640000000800 */
[----:B------:R-:W-:Y:S01]  /*0450*/  IMAD.IADD R4, R4, 0x1, -R2 ;  /* 0x0000000104047824 */ /* 0x000fe200078e0a02 */
[----:B------:R-:W-:Y:S01]  /*0460*/  LOP3.LUT R6, R6, 0x3ffffffc, RZ, 0xc0, !PT ;  /* 0x3ffffffc06067812 */ /* 0x000fe200078ec0ff */
[----:B------:R-:W2:Y:S03]  /*0470*/  S2R R2, SR_CTAID.Y ;  /* 0x0000000000027919 */ /* 0x000ea60000002600 */
[----:B------:R-:W-:Y:S01]  /*0480*/  SHF.R.S32.HI R5, RZ, 0x1f, R4 ;  /* 0x0000001fff057819 */ /* 0x000fe20000011404 */
[----:B------:R-:W-:Y:S01]  /*0490*/  IMAD.IADD R6, R3, 0x1, -R6 ;  /* 0x0000000103067824 */ /* 0x000fe200078e0a06 */
[----:B------:R-:W3:Y:S02]  /*04a0*/  LDC R11, c[0x0][0x148] ;  /* 0x00005200ff0b7b82 */ /* 0x000ee40000000800 */
[----:B------:R-:W-:-:S02]  /*04b0*/  LEA.HI R5, R5, R4, RZ, 0x3 ;  /* 0x0000000405057211 */ /* 0x000fc400078f18ff */
[----:B-----5:R-:W-:Y:S02]  /*04c0*/  ISETP.NE.OR P0, PT, R0, RZ, !P0 ;  /* 0x000000ff0000720c */ /* 0x020fe40004705670 */
[--C-:B------:R-:W-:Y:S02]  /*04d0*/  SHF.R.S32.HI R0, RZ, 0x3, R5.reuse ;  /* 0x00000003ff007819 */ /* 0x100fe40000011405 */
[----:B------:R-:W-:Y:S02]  /*04e0*/  SHF.R.S32.HI R5, RZ, 0x1f, R5 ;  /* 0x0000001fff057819 */ /* 0x000fe40000011405 */
[----:B0-----:R-:W-:Y:S02]  /*04f0*/  I2FP.F32.U32 R7, UR9 ;  /* 0x0000000900077c45 */ /* 0x001fe40008201000 */
[----:B------:R-:W-:-:S03]  /*0500*/  LEA.HI R5, R5, R0, RZ, 0x2 ;  /* 0x0000000005057211 */ /* 0x000fc600078f10ff */
[----:B------:R-:W-:Y:S01]  /*0510*/  FMUL R7, R7, UR4 ;  /* 0x0000000407077c20 */ /* 0x000fe20008400000 */
[----:B------:R-:W-:Y:S01]  /*0520*/  LOP3.LUT R5, R5, 0xfffffffc, RZ, 0xc0, !PT ;  /* 0xfffffffc05057812 */ /* 0x000fe200078ec0ff */
[----:B------:R-:W-:Y:S01]  /*0530*/  VOTEU.ALL UP0, P0 ;  /* 0x00000000003f7886 */ /* 0x000fe20000000000 */
[----:B------:R-:W-:Y:S01]  /*0540*/  ULDC UR4, c[0x0][0x154] ;  /* 0x0000550000047ab9 */ /* 0x000fe20000000800 */
[----:B------:R-:W-:Y:S02]  /*0550*/  VOTEU.ALL UP1, P0 ;  /* 0x00000000003f7886 */ /* 0x000fe40000020000 */
[----:B------:R-:W0:Y:S01]  /*0560*/  F2I.U32.TRUNC.NTZ R7, R7 ;  /* 0x0000000700077305 */ /* 0x000e22000020f000 */
[----:B------:R-:W-:Y:S01]  /*0570*/  IMAD.IADD R5, R0, 0x1, -R5 ;  /* 0x0000000100057824 */ /* 0x000fe200078e0a05 */
[----:B------:R-:W5:Y:S01]  /*0580*/  @!UP0 S2UR UR7, SR_CgaCtaId ;  /* 0x00000000000789c3 */ /* 0x000f620000008800 */
[----:B------:R-:W-:Y:S02]  /*0590*/  @!UP0 UMOV UR6, 0x400 ;  /* 0x0000040000068882 */ /* 0x000fe40000000000 */
[----:B------:R-:W-:Y:S01]  /*05a0*/  IMAD R5, R6, 0x4, R5 ;  /* 0x0000000406057824 */ /* 0x000fe200078e0205 */
[----:B--2---:R-:W-:-:S04]  /*05b0*/  I2FP.F32.U32 R9, R2 ;  /* 0x0000000200097245 */ /* 0x004fc80000201000 */
[----:B------:R-:W-:Y:S01]  /*05c0*/  LEA.HI R0, R5, R5, RZ, 0x1 ;  /* 0x0000000505007211 */ /* 0x000fe200078f08ff */
[----:B------:R-:W-:Y:S01]  /*05d0*/  FMUL R9, R9, UR4 ;  /* 0x0000000409097c20 */ /* 0x000fe20008400000 */
[----:B------:R-:W-:Y:S02]  /*05e0*/  UMOV UR4, 0x20 ;  /* 0x0000002000047882 */ /* 0x000fe40000000000 */
[----:B------:R-:W-:Y:S01]  /*05f0*/  LOP3.LUT R6, R0, 0xfffffffe, RZ, 0xc0, !PT ;  /* 0xfffffffe00067812 */ /* 0x000fe200078ec0ff */
[----:B0-----:R-:W-:Y:S01]  /*0600*/  IMAD.MOV R13, RZ, RZ, -R7 ;  /* 0x000000ffff0d7224 */ /* 0x001fe200078e0a07 */
[----:B------:R-:W-:-:S04]  /*0610*/  @!UP0 UIADD3 UR4, -UR4, 0x100000, URZ ;  /* 0x0010000004048890 */ /* 0x000fc8000fffe13f */
[----:B------:R-:W-:Y:S02]  /*0620*/  @!UP0 USHF.L.U32 UR5, UR4, 0xb, URZ ;  /* 0x0000000b04058899 */ /* 0x000fe4000800063f */
[----:B------:R-:W-:Y:S01]  /*0630*/  @!UP0 USHF.L.U32 UR4, UR4, 0x1, URZ ;  /* 0x0000000104048899 */ /* 0x000fe2000800063f */
[----:B------:R-:W0:Y:S01]  /*0640*/  F2I.U32.TRUNC.NTZ R9, R9 ;  /* 0x0000000900097305 */ /* 0x000e22000020f000 */
[----:B-1----:R-:W-:Y:S02]  /*0650*/  IMAD R0, R8, R13, UR9 ;  /* 0x0000000908007e24 */ /* 0x002fe4000f8e020d */
[C---:B------:R-:W-:Y:S02]  /*0660*/  IMAD.IADD R7, R5.reuse, 0x1, -R6 ;  /* 0x0000000105077824 */ /* 0x040fe400078e0a06 */
[----:B------:R-:W-:-:S03]  /*0670*/  IMAD.SHL.U32 R6, R5, 0x4, RZ ;  /* 0x0000000405067824 */ /* 0x000fc600078e00ff */
[----:B------:R-:W-:Y:S01]  /*0680*/  ISETP.NE.AND P2, PT, R7, R0, PT ;  /* 0x000000000700720c */ /* 0x000fe20003f45270 */
[----:B-----5:R-:W-:Y:S01]  /*0690*/  @!UP0 ULEA UR6, UR7, UR6, 0x18 ;  /* 0x0000000607068291 */ /* 0x020fe2000f8ec03f */
[----:B------:R-:W-:Y:S01]  /*06a0*/  LOP3.LUT R10, R5, 0xc, R6, 0x78, !PT ;  /* 0x0000000c050a7812 */ /* 0x000fe200078e7806 */
[----:B------:R-:W1:Y:S01]  /*06b0*/  LDC R7, c[0x0][0x140] ;  /* 0x00005000ff077b82 */ /* 0x000e620000000800 */
[----:B------:R-:W-:Y:S01]  /*06c0*/  VOTEU.ALL UP0, P0 ;  /* 0x00000000003f7886 */ /* 0x000fe20000000000 */
[----:B------:R-:W-:Y:S01]  /*06d0*/  LOP3.LUT P0, RZ, R4, 0x7, RZ, 0xc0, !PT ;  /* 0x0000000704ff7812 */ /* 0x000fe2000780c0ff */
[----:B0-----:R-:W-:Y:S01]  /*06e0*/  IMAD.MOV R12, RZ, RZ, -R9 ;  /* 0x000000ffff0c7224 */ /* 0x001fe200078e0a09 */
[----:B------:R0:W-:Y:S01]  /*06f0*/  STL [R1+0x7c], R10 ;  /* 0x00007c0a01007387 */ /* 0x0001e20000100800 */
[----:B------:R-:W-:Y:S01]  /*0700*/  IMAD.MOV.U32 R4, RZ, RZ, 0x1 ;  /* 0x00000001ff047424 */ /* 0x000fe200078e00ff */
[----:B------:R-:W-:Y:S01]  /*0710*/  ISETP.LT.U32.AND P0, PT, R10, 0x2, !P0 ;  /* 0x000000020a00780c */ /* 0x000fe20004701070 */
[----:B---3--:R-:W-:-:S03]  /*0720*/  IMAD R6, R11, R12, R2 ;  /* 0x0000000c0b067224 */ /* 0x008fc600078e0202 */
[----:B------:R-:W-:Y:S01]  /*0730*/  @P2 LEA.HI R5, R10, R10, RZ, 0x1 ;  /* 0x0000000a0a052211 */ /* 0x000fe200078f08ff */
[----:B------:R-:W2:Y:S02]  /*0740*/  FENCE.VIEW.ASYNC.S ;  /* 0x00000000000073c6 */ /* 0x000ea40000000000 */
[----:B--2---:R0:W2:Y:S01]  /*0750*/  @!UP0 SYNCS.EXCH.64 URZ, [UR6+0x40], UR4 ;  /* 0x00004004063f85b2 */ /* 0x0040a20008000100 */
[----:B------:R-:W-:-:S04]  /*0760*/  @P2 SHF.R.S32.HI R5, RZ, 0x1, R5 ;  /* 0x00000001ff052819 */ /* 0x000fc80000011405 */
[----:B------:R-:W-:Y:S02]  /*0770*/  @P2 ISETP.NE.AND P3, PT, R5, R6, PT ;  /* 0x000000060500220c */ /* 0x000fe40003f65270 */
[----:B------:R-:W-:Y:S02]  /*0780*/  SEL R5, RZ, 0x1, !P0 ;  /* 0x00000001ff057807 */ /* 0x000fe40004000000 */
[----:B------:R-:W-:Y:S02]  /*0790*/  @P2 SEL R4, RZ, 0x1, P3 ;  /* 0x00000001ff042807 */ /* 0x000fe40001800000 */
[----:B-1----:R-:W-:Y:S02]  /*07a0*/  ISETP.EQ.U32.AND P5, PT, R7, 0x1, PT ;  /* 0x000000010700780c */ /* 0x002fe40003fa2070 */
[----:B------:R-:W-:Y:S01]  /*07b0*/  LOP3.LUT R4, R4, R5, RZ, 0xc0, !PT ;  /* 0x0000000504047212 */ /* 0x000fe200078ec0ff */
[----:B------:R0:W1:Y:S01]  /*07c0*/  @!UP1 SYNCS.EXCH.64 URZ, [UR6+0x48], UR4 ;  /* 0x00004804063f95b2 */ /* 0x0000620008000100 */
[----:B------:R-:W-:-:S03]  /*07d0*/  NOP ;  /* 0x0000000000007918 */ /* 0x000fc60000000000 */
[----:B------:R0:W-:Y:S06]  /*07e0*/  STL [R1+0x78], R4 ;  /* 0x0000780401007387 */ /* 0x0001ec0000100800 */
[----:B--2---:R-:W-:Y:S05]  /*07f0*/  @!P5 BRA `(.L_x_3) ;  /* 0x000000000008d947 */ /* 0x004fea0003800000 */
[----:B-1--4-:R-:W-:Y:S01]  /*0800*/  UCGABAR_ARV ;  /* 0x00000000000079c7 */ /* 0x012fe20008000000 */
[----:B------:R-:W-:Y:S05]  /*0810*/  BRA `(.L_x_4) ;  /* 0x0000000000047947 */ /* 0x000fea0003800000 */
.L_x_3:
[----:B-1--4-:R-:W-:Y:S01]  /*0820*/  NOP ;  /* 0x0000000000007918 */ /* 0x012fe20000000000 */
.L_x_4:
[----:B------:R-:W1:Y:S01]  /*0830*/  LDC R3, c[0x0][0x65c] ;  /* 0x00019700ff037b82 */ /* 0x000e620000000800 */
[----:B0-----:R-:W-:Y:S02]  /*0840*/  IMAD.U32 R4, RZ, RZ, UR9 ;  /* 0x00000009ff047e24 */ /* 0x001fe4000f8e00ff */
[----:B------:R-:W-:Y:S01]  /*0850*/  IMAD.MOV.U32 R5, RZ, RZ, RZ ;  /* 0x000000ffff057224 */ /* 0x000fe200078e00ff */
[----:B-1----:R-:W-:-:S13]  /*0860*/  ISETP.NE.AND P4, PT, R3, 0x1, PT ;  /* 0x000000010300780c */ /* 0x002fda0003f85270 */
[----:B------:R-:W0:Y:S01]  /*0870*/  @P4 LDC R7, c[0x0][0x10] ;  /* 0x00000400ff074b82 */ /* 0x000e220000000800 */
[----:B------:R-:W-:Y:S02]  /*0880*/  @P4 IMAD.MOV.U32 R3, RZ, RZ, RZ ;  /* 0x000000ffff034224 */ /* 0x000fe400078e00ff */
[----:B------:R-:W-:-:S05]  /*0890*/  @P4 IMAD.MOV.U32 R13, RZ, RZ, RZ ;  /* 0x000000ffff0d4224 */ /* 0x000fca00078e00ff */
[----:B------:R-:W1:Y:S01]  /*08a0*/  @!P4 LDC R9, c[0x0][0xc] ;  /* 0x00000300ff09cb82 */ /* 0x000e620000000800 */
[----:B0-----:R-:W-:-:S04]  /*08b0*/  @P4 IMAD.WIDE.U32 R6, R7, UR9, R2 ;  /* 0x0000000907064c25 */ /* 0x001fc8000f8e0002 */
[----:B------:R-:W-:Y:S02]  /*08c0*/  @P4 IMAD.MOV.U32 R19, RZ, RZ, R6 ;  /* 0x000000ffff134224 */ /* 0x000fe400078e0006 */
[----:B------:R-:W-:Y:S02]  /*08d0*/  @P4 IMAD.IADD R23, R7, 0x1, R13 ;  /* 0x0000000107174824 */ /* 0x000fe400078e020d */
[----:B-1----:R-:W-:-:S04]  /*08e0*/  @!P4 IMAD.WIDE.U32 R4, R2, R9, R4 ;  /* 0x000000090204c225 */ /* 0x002fc800078e0004 */
[----:B------:R-:W-:Y:S02]  /*08f0*/  @!P4 IMAD.MOV.U32 R19, RZ, RZ, R4 ;  /* 0x000000ffff13c224 */ /* 0x000fe400078e0004 */
[----:B------:R-:W-:-:S03]  /*0900*/  @!P4 IMAD.MOV.U32 R23, RZ, RZ, R5 ;  /* 0x000000ffff17c224 */ /* 0x000fc600078e0005 */
[----:B------:R0:W-:Y:S04]  /*0910*/  STL [R1+0x84], R19 ;  /* 0x0000841301007387 */ /* 0x0001e80000100800 */
[----:B------:R0:W-:Y:S01]  /*0920*/  STL [R1+0x80], R23 ;  /* 0x0000801701007387 */ /* 0x0001e20000100800 */
[----:B------:R-:W-:Y:S05]  /*0930*/  @!P5 BRA `(.L_x_5) ;  /* 0x00000000000cd947 */ /* 0x000fea0003800000 */
[----:B------:R-:W-:Y:S01]  /*0940*/  UCGABAR_WAIT ;  /* 0x0000000000007dc7 */ /* 0x000fe20008000000 */
[----:B------:R-:W-:Y:S01]  /*0950*/  CCTL.IVALL ;  /* 0x00000000ff00798f */ /* 0x000fe20002000000 */
[----:B------:R-:W-:Y:S05]  /*0960*/  BRA `(.L_x_6) ;  /* 0x0000000000047947 */ /* 0x000fea0003800000 */
.L_x_5:
[----:B------:R-:W-:Y:S06]  /*0970*/  BAR.SYNC.DEFER_BLOCKING 0x0 ;  /* 0x0000000000007b1d */ /* 0x000fec0000010000 */
.L_x_6:
[----:B------:R-:W-:Y:S05]  /*0980*/  @!P1 BRA `(.L_x_7) ;  /* 0x000000e400449947 */ /* 0x000fea0003800000 */
[----:B------:R-:W-:-:S06]  /*0990*/  UISETP.GT.U32.AND UP0, UPT, UR10, 0x1, UPT ;  /* 0x000000010a00788c */ /* 0x000fcc000bf04070 */
[----:B------:R-:W-:-:S13]  /*09a0*/  PLOP3.LUT P0, PT, PT, PT, UP0, 0x80, 0x0 ;  /* 0x000000000000781c */ /* 0x000fda0003f0f008 */
[----:B------:R-:W-:Y:S05]  /*09b0*/  @P0 EXIT ;  /* 0x000000000000094d */ /* 0x000fea0003800000 */
[----:B------:R-:W-:Y:S01]  /*09c0*/  IMAD.MOV.U32 R6, RZ, RZ, -0x1 ;  /* 0xffffffffff067424 */ /* 0x000fe200078e00ff */
[----:B------:R-:W-:Y:S01]  /*09d0*/  ULDC.64 UR4, c[0x0][0x650] ;  /* 0x0001940000047ab9 */ /* 0x000fe20000000a00 */
[----:B------:R-:W-:Y:S01]  /*09e0*/  IMAD.MOV.U32 R5, RZ, RZ, -0x1 ;  /* 0xffffffffff057424 */ /* 0x000fe200078e00ff */
[----:B------:R-:W-:Y:S01]  /*09f0*/  ISETP.GE.U32.AND P0, PT, R19, UR4, PT ;  /* 0x0000000413007c0c */ /* 0x000fe2000bf06070 */
[----:B------:R-:W-:Y:S01]  /*0a00*/  UMOV UR22, 0xffffffff ;  /* 0xffffffff00167882 */ /* 0x000fe20000000000 */
[----:B------:R1:W-:Y:S01]  /*0a10*/  STL [R1+0x8c], R6 ;  /* 0x00008c0601007387 */ /* 0x0003e20000100800 */
[----:B------:R-:W-:Y:S02]  /*0a20*/  PRMT R4, RZ, 0x7610, R4 ;  /* 0x00007610ff047816 */ /* 0x000fe40000000004 */
[----:B------:R-:W-:Y:S01]  /*0a30*/  ISETP.GE.U32.AND.EX P0, PT, R23, UR5, PT, P0 ;  /* 0x0000000517007c0c */ /* 0x000fe2000bf06100 */
[----:B------:R1:W-:-:S12]  /*0a40*/  STL [R1+0x88], R5 ;  /* 0x0000880501007387 */ /* 0x0003d80000100800 */
[----:B-1----:R-:W-:Y:S05]  /*0a50*/  @P0 BRA `(.L_x_8) ;  /* 0x0000000400380947 */ /* 0x002fea0003800000 */
[----:B------:R-:W1:Y:S01]  /*0a60*/  LDC.64 R14, c[0x0][0x628] ;  /* 0x00018a00ff0e7b82 */ /* 0x000e620000000a00 */
[----:B------:R-:W-:Y:S02]  /*0a70*/  IMAD.MOV.U32 R4, RZ, RZ, R19 ;  /* 0x000000ffff047224 */ /* 0x000fe400078e0013 */
[----:B------:R-:W-:-:S05]  /*0a80*/  IMAD.MOV.U32 R5, RZ, RZ, R23 ;  /* 0x000000ffff057224 */ /* 0x000fca00078e0017 */
[----:B------:R-:W2:Y:S08]  /*0a90*/  LDC R10, c[0x0][0x630] ;  /* 0x00018c00ff0a7b82 */ /* 0x000eb00000000800 */
[----:B------:R-:W3:Y:S01]  /*0aa0*/  LDC.64 R16, c[0x0][0x620] ;  /* 0x00018800ff107b82 */ /* 0x000ee20000000a00 */
[----:B-1----:R-:W-:-:S04]  /*0ab0*/  ISETP.NE.U32.AND P0, PT, R14, RZ, PT ;  /* 0x000000ff0e00720c */ /* 0x002fc80003f05070 */
[----:B------:R-:W-:-:S13]  /*0ac0*/  ISETP.NE.AND.EX P0, PT, R15, RZ, PT, P0 ;  /* 0x000000ff0f00720c */ /* 0x000fda0003f05300 */
[----:B--23--:R-:W-:Y:S05]  /*0ad0*/  @!P0 BRA `(.L_x_9) ;  /* 0x0000000000288947 */ /* 0x00cfea0003800000 */
[----:B------:R-:W1:Y:S02]  /*0ae0*/  LDC R9, c[0x0][0x634] ;  /* 0x00018d00ff097b82 */ /* 0x000e640000000800 */
[----:B-1----:R-:W-:-:S05]  /*0af0*/  IADD3 R9, P0, R19, R9, RZ ;  /* 0x0000000913097210 */ /* 0x002fca0007f1e0ff */
[----:B------:R-:W-:-:S04]  /*0b00*/  IMAD.X R13, RZ, RZ, R23, P0 ;  /* 0x000000ffff0d7224 */ /* 0x000fc800000e0617 */
[----:B------:R-:W-:-:S04]  /*0b10*/  IMAD.WIDE.U32 R4, R13, R14, RZ ;  /* 0x0000000e0d047225 */ /* 0x000fc800078e00ff */
[----:B------:R-:W-:-:S04]  /*0b20*/  IMAD.WIDE.U32 R6, P0, R9, R15, R4 ;  /* 0x0000000f09067225 */ /* 0x000fc80007800004 */
[----:B------:R-:W-:-:S04]  /*0b30*/  IMAD.WIDE.U32 R4, R9, R14, RZ ;  /* 0x0000000e09047225 */ /* 0x000fc800078e00ff */
[----:B------:R-:W-:Y:S01]  /*0b40*/  IMAD.X R9, RZ, RZ, RZ, P0 ;  /* 0x000000ffff097224 */ /* 0x000fe200000e06ff */
[----:B------:R-:W-:Y:S01]  /*0b50*/  IADD3 RZ, P0, R5, R6, RZ ;  /* 0x0000000605ff7210 */ /* 0x000fe20007f1e0ff */
[----:B------:R-:W-:-:S04]  /*0b60*/  IMAD.MOV.U32 R8, RZ, RZ, R7 ;  /* 0x000000ffff087224 */ /* 0x000fc800078e0007 */
[----:B------:R-:W-:-:S08]  /*0b70*/  IMAD.WIDE.U32.X R4, R13, R15, R8, P0 ;  /* 0x0000000f0d047225 */ /* 0x000fd000000e0408 */
.L_x_9:
[----:B------:R-:W1:Y:S01]  /*0b80*/  LDC.64 R20, c[0x0][0x640] ;  /* 0x00019000ff147b82 */ /* 0x000e620000000a00 */
[-C--:B------:R-:W-:Y:S01]  /*0b90*/  SHF.R.U64 R22, R4, R10.reuse, R5 ;  /* 0x0000000a04167219 */ /* 0x080fe20000001205 */
[----:B------:R-:W-:Y:S01]  /*0ba0*/  IMAD.MOV.U32 R4, RZ, RZ, R19 ;  /* 0x000000ffff047224 */ /* 0x000fe200078e0013 */
[----:B------:R-:W-:Y:S01]  /*0bb0*/  SHF.R.U32.HI R3, RZ, R10, R5 ;  /* 0x0000000aff037219 */ /* 0x000fe20000011605 */
[----:B------:R-:W-:Y:S01]  /*0bc0*/  IMAD.MOV.U32 R5, RZ, RZ, R23 ;  /* 0x000000ffff057224 */ /* 0x000fe200078e0017 */
[----:B------:R-:W-:Y:S01]  /*0bd0*/  IADD3 R7, P0, RZ, -R22, RZ ;  /* 0x80000016ff077210 */ /* 0x000fe20007f1e0ff */
[----:B0-----:R-:W-:Y:S02]  /*0be0*/  IMAD R23, R11, R12, R2 ;  /* 0x0000000c0b177224 */ /* 0x001fe400078e0202 */
[----:B------:R-:W0:Y:S01]  /*0bf0*/  LDC R8, c[0x0][0x618] ;  /* 0x00018600ff087b82 */ /* 0x000e220000000800 */
[----:B------:R-:W-:Y:S02]  /*0c00*/  IMAD.MOV.U32 R11, RZ, RZ, 0x1 ;  /* 0x00000001ff0b7424 */ /* 0x000fe400078e00ff */
[----:B------:R-:W-:-:S02]  /*0c10*/  IMAD.X R3, RZ, RZ, ~R3, P0 ;  /* 0x000000ffff037224 */ /* 0x000fc400000e0e03 */
[----:B------:R-:W-:-:S03]  /*0c20*/  IMAD.WIDE.U32 R4, R7, R16, R4 ;  /* 0x0000001007047225 */ /* 0x000fc600078e0004 */
[----:B------:R-:W2:Y:S01]  /*0c30*/  LDC R14, c[0x0][0x608] ;  /* 0x00018200ff0e7b82 */ /* 0x000ea20000000800 */
[----:B------:R-:W-:-:S04]  /*0c40*/  IMAD R6, R3, R16, RZ ;  /* 0x0000001003067224 */ /* 0x000fc800078e02ff */
[----:B------:R-:W-:-:S03]  /*0c50*/  IMAD R3, R7, R17, R6 ;  /* 0x0000001107037224 */ /* 0x000fc600078e0206 */
[----:B------:R-:W3:Y:S01]  /*0c60*/  LDC R18, c[0x0][0x658] ;  /* 0x00019600ff127b82 */ /* 0x000ee20000000800 */
[----:B------:R-:W-:Y:S01]  /*0c70*/  IMAD.IADD R3, R5, 0x1, R3 ;  /* 0x0000000105037824 */ /* 0x000fe200078e0203 */
[----:B-1----:R-:W-:Y:S01]  /*0c80*/  ISETP.NE.U32.AND P0, PT, R20, RZ, PT ;  /* 0x000000ff1400720c */ /* 0x002fe20003f05070 */
[----:B------:R-:W-:-:S03]  /*0c90*/  IMAD.MOV.U32 R5, RZ, RZ, -0x1 ;  /* 0xffffffffff057424 */ /* 0x000fc600078e00ff */
[----:B------:R-:W-:Y:S02]  /*0ca0*/  ISETP.NE.AND.EX P0, PT, R21, RZ, PT, P0 ;  /* 0x000000ff1500720c */ /* 0x000fe40003f05300 */
[----:B------:R-:W1:Y:S01]  /*0cb0*/  LDC R13, c[0x0][0x600] ;  /* 0x00018000ff0d7b82 */ /* 0x000e620000000800 */
[-CC-:B0-----:R-:W-:Y:S02]  /*0cc0*/  SHF.R.U64 R10, R4, R8.reuse, R3.reuse ;  /* 0x00000008040a7219 */ /* 0x181fe40000001203 */
[----:B------:R-:W-:-:S05]  /*0cd0*/  SHF.R.U32.HI R3, RZ, R8, R3 ;  /* 0x00000008ff037219 */ /* 0x000fca0000011603 */
[----:B------:R-:W0:Y:S01]  /*0ce0*/  LDC R15, c[0x0][0x648] ;  /* 0x00019200ff0f7b82 */ /* 0x000e220000000800 */
[-CC-:B--2---:R-:W-:Y:S02]  /*0cf0*/  SHF.R.U64 R19, R10, R14.reuse, R3.reuse ;  /* 0x0000000e0a137219 */ /* 0x184fe40000001203 */
[----:B------:R-:W-:-:S05]  /*0d00*/  SHF.R.U32.HI R3, RZ, R14, R3 ;  /* 0x0000000eff037219 */ /* 0x000fca0000011603 */
[----:B------:R-:W2:Y:S01]  /*0d10*/  LDC R17, c[0x0][0x638] ;  /* 0x00018e00ff117b82 */ /* 0x000ea20000000800 */
[-C--:B---3--:R-:W-:Y:S02]  /*0d20*/  SHF.L.U32 R2, R5, R18.reuse, RZ ;  /* 0x0000001205027219 */ /* 0x088fe400000006ff */
[--C-:B------:R-:W-:Y:S02]  /*0d30*/  SHF.R.U64 R12, R19, R18, R3.reuse ;  /* 0x00000012130c7219 */ /* 0x100fe40000001203 */
[----:B------:R-:W-:Y:S02]  /*0d40*/  LOP3.LUT R8, RZ, R2, RZ, 0x33, !PT ;  /* 0x00000002ff087212 */ /* 0x000fe400078e33ff */
[----:B------:R-:W-:Y:S01]  /*0d50*/  SHF.R.U32.HI R3, RZ, R18, R3 ;  /* 0x00000012ff037219 */ /* 0x000fe20000011603 */
[----:B------:R-:W3:Y:S01]  /*0d60*/  LDC R16, c[0x0][0x610] ;  /* 0x00018400ff107b82 */ /* 0x000ee20000000800 */
[----:B------:R-:W-:Y:S01]  /*0d70*/  IMAD.MOV.U32 R2, RZ, RZ, R12 ;  /* 0x000000ffff027224 */ /* 0x000fe200078e000c */
[----:B------:R-:W-:Y:S06]  /*0d80*/  @!P0 BRA `(.L_x_10) ;  /* 0x0000000000288947 */ /* 0x000fec0003800000 */
[----:B------:R-:W4:Y:S02]  /*0d90*/  LDC R7, c[0x0][0x64c] ;  /* 0x00019300ff077b82 */ /* 0x000f240000000800 */
[----:B----4-:R-:W-:-:S05]  /*0da0*/  IADD3 R7, P0, R12, R7, RZ ;  /* 0x000000070c077210 */ /* 0x010fca0007f1e0ff */
        /* <DEDUP_REMOVED lines=8> */
.L_x_10:
[----:B0-----:R-:W-:Y:S01]  /*0e30*/  SHF.R.U64 R4, R2, R15, R3 ;  /* 0x0000000f02047219 */ /* 0x001fe20000001203 */
[----:B-1----:R-:W-:Y:S01]  /*0e40*/  VIADD R5, R13, 0xffffffff ;  /* 0xffffffff0d057836 */ /* 0x002fe20000000000 */
[----:B------:R-:W-:Y:S02]  /*0e50*/  SHF.L.U32 R2, R11, R18, RZ ;  /* 0x000000120b027219 */ /* 0x000fe400000006ff */
[----:B------:R-:W-:Y:S01]  /*0e60*/  LOP3.LUT R3, R19, R8, RZ, 0xc0, !PT ;  /* 0x0000000813037212 */ /* 0x000fe200078ec0ff */
[----:B------:R-:W-:Y:S01]  /*0e70*/  IMAD.MOV R6, RZ, RZ, -R4 ;  /* 0x000000ffff067224 */ /* 0x000fe200078e0a04 */
[----:B------:R-:W-:Y:S02]  /*0e80*/  SEL R0, R0, R23, !P4 ;  /* 0x0000001700007207 */ /* 0x000fe40006000000 */
[----:B------:R-:W-:Y:S01]  /*0e90*/  LOP3.LUT R5, R10, R5, RZ, 0xc0, !PT ;  /* 0x000000050a057212 */ /* 0x000fe200078ec0ff */
[----:B------:R-:W-:Y:S01]  /*0ea0*/  IMAD R3, R2, R4, R3 ;  /* 0x0000000402037224 */ /* 0x000fe200078e0203 */
[----:B------:R-:W-:Y:S01]  /*0eb0*/  R2UR UR22, R22 ;  /* 0x00000000161672ca */ /* 0x000fe200000e0000 */
[----:B--2---:R-:W-:-:S02]  /*0ec0*/  IMAD R2, R6, R17, R12 ;  /* 0x0000001106027224 */ /* 0x004fc400078e020c */
[----:B---3--:R-:W-:Y:S02]  /*0ed0*/  IMAD R0, R3, R16, R0 ;  /* 0x0000001003007224 */ /* 0x008fe400078e0200 */
[----:B------:R-:W-:Y:S02]  /*0ee0*/  IMAD R3, R2, R13, R5 ;  /* 0x0000000d02037224 */ /* 0x000fe400078e0205 */
[----:B------:R-:W-:-:S03]  /*0ef0*/  IMAD.MOV.U32 R4, RZ, RZ, 0x1 ;  /* 0x00000001ff047424 */ /* 0x000fc600078e00ff */
[----:B------:R-:W-:Y:S02]  /*0f00*/  SEL R2, R3, R0, !P4 ;  /* 0x0000000003027207 */ /* 0x000fe40006000000 */
[----:B------:R-:W-:-:S03]  /*0f10*/  SEL R0, R0, R3, !P4 ;  /* 0x0000000300007207 */ /* 0x000fc60006000000 */
[----:B------:R1:W-:Y:S04]  /*0f20*/  STL [R1+0x88], R2 ;  /* 0x0000880201007387 */ /* 0x0003e80000100800 */
[----:B------:R1:W-:Y:S02]  /*0f30*/  STL [R1+0x8c], R0 ;  /* 0x00008c0001007387 */ /* 0x0003e40000100800 */
.L_x_8:
[----:B------:R-:W-:-:S08]  /*0f40*/  NOP ;  /* 0x0000000000007918 */ /* 0x000fd00000000000 */
[----:B------:R-:W2:Y:S02]  /*0f50*/  USETMAXREG.TRY_ALLOC.CTAPOOL UP0, 0xe8 ;  /* 0x000000e8000079c8 */ /* 0x000ea40008000600 */
[----:B--2---:R-:W-:-:S13]  /*0f60*/  PLOP3.LUT P0, PT, PT, PT, UP0, 0x80, 0x0 ;  /* 0x000000000000781c */ /* 0x004fda0003f0f008 */
[----:B------:R-:W-:Y:S05]  /*0f70*/  @!P0 BRA `(.L_x_8) ;  /* 0xfffffffc00f08947 */ /* 0x000fea000383ffff */
[----:B------:R-:W-:Y:S01]  /*0f80*/  ULDC.64 UR4, c[0x0][0x598] ;  /* 0x0001660000047ab9 */ /* 0x000fe20000000a00 */
[----:B------:R-:W-:Y:S01]  /*0f90*/  ULDC.64 UR14, c[0x0][0x208] ;  /* 0x00008200000e7ab9 */ /* 0x000fe20000000a00 */
[----:B------:R-:W-:-:S04]  /*0fa0*/  ISETP.NE.U32.AND P0, PT, RZ, UR4, PT ;  /* 0x00000004ff007c0c */ /* 0x000fc8000bf05070 */
[----:B------:R-:W-:-:S13]  /*0fb0*/  ISETP.NE.AND.EX P0, PT, RZ, UR5, PT, P0 ;  /* 0x00000005ff007c0c */ /* 0x000fda000bf05300 */
[----:B------:R-:W-:Y:S05]  /*0fc0*/  @!P0 BRA `(.L_x_11) ;  /* 0x0000000000208947 */ /* 0x000fea0003800000 */
[----:B-1----:R-:W1:Y:S02]  /*0fd0*/  LDC.64 R2, c[0x0][0x598] ;  /* 0x00016600ff027b82 */ /* 0x002e640000000a00 */
[----:B-1----:R-:W2:Y:S02]  /*0fe0*/  LDG.E.64 R2, desc[UR14][R2.64] ;  /* 0x0000000e02027981 */ /* 0x002ea4000c1e1b00 */
[----:B--2---:R-:W-:-:S04]  /*0ff0*/  ISETP.NE.U32.AND P0, PT, R2, RZ, PT ;  /* 0x000000ff0200720c */ /* 0x004fc80003f05070 */
[----:B------:R-:W-:-:S13]  /*1000*/  ISETP.NE.AND.EX P0, PT, R3, RZ, PT, P0 ;  /* 0x000000ff0300720c */ /* 0x000fda0003f05300 */
[----:B------:R-:W-:Y:S05]  /*1010*/  @!P0 BRA `(.L_x_11) ;  /* 0x00000000000c8947 */ /* 0x000fea0003800000 */
[----:B------:R-:W2:Y:S02]  /*1020*/  LD.E R2, desc[UR14][R2.64] ;  /* 0x0000000e02027980 */ /* 0x000ea4000c101900 */
[----:B--2---:R-:W-:Y:S01]  /*1030*/  R2UR UR20, R2 ;  /* 0x00000000021472ca */ /* 0x004fe200000e0000 */
[----:B------:R-:W-:-:S14]  /*1040*/  BRA `(.L_x_12) ;  /* 0x0000000000247947 */ /* 0x000fdc0003800000 */
.L_x_11:
[----:B------:R-:W-:Y:S02]  /*1050*/  ULDC.64 UR4, c[0x0][0x588] ;  /* 0x0001620000047ab9 */ /* 0x000fe40000000a00 */
[----:B------:R-:W-:-:S04]  /*1060*/  ISETP.NE.U32.AND P0, PT, RZ, UR4, PT ;  /* 0x00000004ff007c0c */ /* 0x000fc8000bf05070 */
[----:B------:R-:W-:-:S13]  /*1070*/  ISETP.NE.AND.EX P0, PT, RZ, UR5, PT, P0 ;  /* 0x00000005ff007c0c */ /* 0x000fda000bf05300 */
[----:B------:R-:W-:Y:S05]  /*1080*/  @!P0 BRA `(.L_x_13) ;  /* 0x0000000000108947 */ /* 0x000fea0003800000 */
[----:B-1----:R-:W1:Y:S02]  /*1090*/  LDC.64 R2, c[0x0][0x588] ;  /* 0x00016200ff027b82 */ /* 0x002e640000000a00 */
[----:B-1----:R-:W2:Y:S02]  /*10a0*/  LDG.E R2, desc[UR14][R2.64] ;  /* 0x0000000e02027981 */ /* 0x002ea4000c1e1900 */
[----:B--2---:R-:W-:Y:S01]  /*10b0*/  R2UR UR20, R2 ;  /* 0x00000000021472ca */ /* 0x004fe200000e0000 */
[----:B------:R-:W-:-:S14]  /*10c0*/  BRA `(.L_x_12) ;  /* 0x0000000000047947 */ /* 0x000fdc0003800000 */
.L_x_13:
[----:B------:R-:W-:-:S05]  /*10d0*/  ULDC UR20, c[0x0][0x580] ;  /* 0x0001600000147ab9 */ /* 0x000fca0000000800 */
.L_x_12:
[----:B------:R-:W-:Y:S02]  /*10e0*/  ULDC.64 UR4, c[0x0][0x5a0] ;  /* 0x0001680000047ab9 */ /* 0x000fe40000000a00 */
        /* <DEDUP_REMOVED lines=11> */
.L_x_14:
        /* <DEDUP_REMOVED lines=8> */
.L_x_16:
[----:B------:R-:W-:-:S05]  /*1220*/  ULDC UR21, c[0x0][0x584] ;  /* 0x0001610000157ab9 */ /* 0x000fca0000000800 */
.L_x_15:
[----:B------:R-:W-:-:S13]  /*1230*/  LOP3.LUT P0, RZ, R4, 0xff, RZ, 0xc0, !PT ;  /* 0x000000ff04ff7812 */ /* 0x000fda000780c0ff */
[----:B------:R-:W-:Y:S05]  /*1240*/  @!P0 EXIT ;  /* 0x000000000000894d */ /* 0x000fea0003800000 */
[----:B------:R-:W-:Y:S01]  /*1250*/  ULDC UR4, c[0x0][0x28c] ;  /* 0x0000a30000047ab9 */ /* 0x000fe20000000800 */
[----:B------:R-:W-:Y:S02]  /*1260*/  ULOP3.LUT UR23, UR13, 0x1, URZ, 0xfc, !UPT ;  /* 0x000000010d177892 */ /* 0x000fe4000f8efc3f */
[----:B------:R-:W-:-:S04]  /*1270*/  UIADD3 UR4, UR4, 0x3f, URZ ;  /* 0x0000003f04047890 */ /* 0x000fc8000fffe03f */
[----:B------:R-:W-:-:S04]  /*1280*/  USHF.R.S32.HI UR5, URZ, 0x1f, UR4 ;  /* 0x0000001f3f057899 */ /* 0x000fc80008011404 */
[----:B------:R-:W-:-:S03]  /*1290*/  ULEA.HI UR5, UR5, UR4, URZ, 0x6 ;  /* 0x0000000405057291 */ /* 0x000fc6000f8f303f */
[----:B------:R-:W-:Y:S01]  /*12a0*/  UMOV UR4, URZ ;  /* 0x0000003f00047c82 */ /* 0x000fe20008000000 */
[----:B------:R-:W-:-:S03]  /*12b0*/  USHF.R.S32.HI UR9, URZ, 0x6, UR5 ;  /* 0x000000063f097899 */ /* 0x000fc60008011405 */
[----:B------:R-:W-:-:S09]  /*12c0*/  UMOV UR5, URZ ;  /* 0x0000003f00057c82 */ /* 0x000fd20008000000 */
.L_x_299:
[----:B-1----:R-:W1:Y:S01]  /*12d0*/  S2R R0, SR_TID.X ;  /* 0x0000000000007919 */ /* 0x002e620000002100 */
[----:B--2---:R-:W2:Y:S01]  /*12e0*/  S2UR UR17, SR_CgaCtaId ;  /* 0x00000000001179c3 */ /* 0x004ea20000008800 */
[----:B------:R-:W-:Y:S01]  /*12f0*/  UMOV UR16, 0x400 ;  /* 0x0000040000107882 */ /* 0x000fe20000000000 */
[----:B------:R-:W-:Y:S01]  /*1300*/  UMOV UR6, URZ ;  /* 0x0000003f00067c82 */ /* 0x000fe20008000000 */
[----:B------:R-:W-:Y:S01]  /*1310*/  STL [R1+0x74], RZ ;  /* 0x000074ff01007387 */ /* 0x000fe20000100800 */
[----:B------:R-:W-:Y:S01]  /*1320*/  UMOV UR7, URZ ;  /* 0x0000003f00077c82 */ /* 0x000fe20008000000 */
[----:B------:R-:W-:Y:S01]  /*1330*/  UMOV UR8, URZ ;  /* 0x0000003f00087c82 */ /* 0x000fe20008000000 */
[----:B------:R-:W-:Y:S01]  /*1340*/  CS2R R4, SRZ ;  /* 0x0000000000047805 */ /* 0x000fe2000001ff00 */
[----:B------:R-:W-:Y:S01]  /*1350*/  STL [R1+0x70], RZ ;  /* 0x000070ff01007387 */ /* 0x000fe20000100800 */
[----:B---3--:R-:W3:Y:S01]  /*1360*/  LDC R2, c[0x0][0x28c] ;  /* 0x0000a300ff027b82 */ /* 0x008ee20000000800 */
[----:B------:R-:W-:-:S02]  /*1370*/  CS2R R6, SRZ ;  /* 0x0000000000067805 */ /* 0x000fc4000001ff00 */
[----:B------:R-:W-:Y:S01]  /*1380*/  CS2R R8, SRZ ;  /* 0x0000000000087805 */ /* 0x000fe2000001ff00 */
[----:B------:R-:W-:Y:S01]  /*1390*/  STL [R1+0x6c], RZ ;  /* 0x00006cff01007387 */ /* 0x000fe20000100800 */
[----:B------:R-:W-:Y:S02]  /*13a0*/  CS2R R10, SRZ ;  /* 0x00000000000a7805 */ /* 0x000fe4000001ff00 */
[----:B------:R-:W-:Y:S02]  /*13b0*/  CS2R R12, SRZ ;  /* 0x00000000000c7805 */ /* 0x000fe4000001ff00 */
[----:B------:R-:W-:Y:S01]  /*13c0*/  CS2R R14, SRZ ;  /* 0x00000000000e7805 */ /* 0x000fe2000001ff00 */
[----:B------:R-:W-:Y:S01]  /*13d0*/  STL [R1+0x68], RZ ;  /* 0x000068ff01007387 */ /* 0x000fe20000100800 */
[----:B------:R-:W-:Y:S02]  /*13e0*/  CS2R R16, SRZ ;  /* 0x0000000000107805 */ /* 0x000fe4000001ff00 */
[----:B0-----:R-:W-:-:S02]  /*13f0*/  CS2R R18, SRZ ;  /* 0x0000000000127805 */ /* 0x001fc4000001ff00 */
[----:B------:R-:W-:Y:S01]  /*1400*/  CS2R R20, SRZ ;  /* 0x0000000000147805 */ /* 0x000fe2000001ff00 */
[----:B------:R-:W-:Y:S01]  /*1410*/  STL [R1+0x64], RZ ;  /* 0x000064ff01007387 */ /* 0x000fe20000100800 */
[----:B------:R-:W-:Y:S02]  /*1420*/  CS2R R22, SRZ ;  /* 0x0000000000167805 */ /* 0x000fe4000001ff00 */
[----:B------:R-:W-:Y:S02]  /*1430*/  CS2R R152, SRZ ;  /* 0x0000000000987805 */ /* 0x000fe4000001ff00 */
[----:B------:R-:W-:Y:S01]  /*1440*/  CS2R R154, SRZ ;  /* 0x00000000009a7805 */ /* 0x000fe2000001ff00 */
[----:B------:R-:W-:Y:S01]  /*1450*/  STL [R1+0x60], RZ ;  /* 0x000060ff01007387 */ /* 0x000fe20000100800 */
[----:B------:R-:W-:Y:S02]  /*1460*/  CS2R R156, SRZ ;  /* 0x00000000009c7805 */ /* 0x000fe4000001ff00 */
[----:B------:R-:W-:-:S02]  /*1470*/  CS2R R158, SRZ ;  /* 0x00000000009e7805 */ /* 0x000fc4000001ff00 */
[----:B------:R-:W-:Y:S01]  /*1480*/  CS2R R160, SRZ ;  /* 0x0000000000a07805 */ /* 0x000fe2000001ff00 */
[----:B------:R-:W-:Y:S01]  /*1490*/  STL [R1+0x5c], RZ ;  /* 0x00005cff01007387 */ /* 0x000fe20000100800 */
[----:B------:R-:W-:Y:S02]  /*14a0*/  CS2R R162, SRZ ;  /* 0x0000000000a27805 */ /* 0x000fe4000001ff00 */
[----:B------:R-:W-:Y:S02]  /*14b0*/  CS2R R164, SRZ ;  /* 0x0000000000a47805 */ /* 0x000fe4000001ff00 */
[----:B------:R-:W-:Y:S02]  /*14c0*/  CS2R R166, SRZ ;  /* 0x0000000000a67805 */ /* 0x000fe4000001ff00 */
[----:B-1----:R-:W-:Y:S01]  /*14d0*/  LOP3.LUT R0, R0, 0x80, RZ, 0xc0, !PT ;  /* 0x0000008000007812 */ /* 0x002fe200078ec0ff */
[----:B------:R-:W-:Y:S01]  /*14e0*/  STL [R1+0x58], RZ ;  /* 0x000058ff01007387 */ /* 0x000fe20000100800 */
[----:B---3--:R-:W-:-:S02]  /*14f0*/  ISETP.GE.AND P0, PT, R2, 0x1, PT ;  /* 0x000000010200780c */ /* 0x008fc40003f06270 */
[----:B------:R-:W-:Y:S02]  /*1500*/  CS2R R2, SRZ ;  /* 0x0000000000027805 */ /* 0x000fe4000001ff00 */
[----:B------:R-:W-:Y:S01]  /*1510*/  SHF.R.U32.HI R0, RZ, 0x7, R0 ;  /* 0x00000007ff007819 */ /* 0x000fe20000011600 */
[----:B------:R-:W-:Y:S01]  /*1520*/  STL [R1+0x54], RZ ;  /* 0x000054ff01007387 */ /* 0x000fe20000100800 */
[----:B------:R-:W-:Y:S02]  /*1530*/  CS2R R168, SRZ ;  /* 0x0000000000a87805 */ /* 0x000fe4000001ff00 */
[----:B------:R-:W-:Y:S02]  /*1540*/  CS2R R170, SRZ ;  /* 0x0000000000aa7805 */ /* 0x000fe4000001ff00 */
[----:B------:R-:W-:Y:S01]  /*1550*/  CS2R R172, SRZ ;  /* 0x0000000000ac7805 */ /* 0x000fe2000001ff00 */
[----:B------:R-:W-:Y:S01]  /*1560*/  STL [R1+0x50], RZ ;  /* 0x000050ff01007387 */ /* 0x000fe20000100800 */
[----:B------:R-:W-:-:S02]  /*1570*/  CS2R R174, SRZ ;  /* 0x0000000000ae7805 */ /* 0x000fc4000001ff00 */
[----:B------:R-:W-:Y:S02]  /*1580*/  CS2R R176, SRZ ;  /* 0x0000000000b07805 */ /* 0x000fe4000001ff00 */
[----:B------:R-:W-:Y:S01]  /*1590*/  CS2R R178, SRZ ;  /* 0x0000000000b27805 */ /* 0x000fe2000001ff00 */
[----:B------:R-:W0:Y:S01]  /*15a0*/  SHFL.IDX PT, R0, R0, RZ, 0x1f ;  /* 0x00001fff00007589 */ /* 0x000e2200000e0000 */
[----:B------:R-:W-:Y:S02]  /*15b0*/  CS2R R180, SRZ ;  /* 0x0000000000b47805 */ /* 0x000fe4000001ff00 */
[----:B------:R-:W-:Y:S02]  /*15c0*/  CS2R R182, SRZ ;  /* 0x0000000000b67805 */ /* 0x000fe4000001ff00 */
[----:B------:R-:W-:Y:S01]  /*15d0*/  CS2R R184, SRZ ;  /* 0x0000000000b87805 */ /* 0x000fe2000001ff00 */
[----:B------:R1:W-:Y:S01]  /*15e0*/  STL [R1+0x4c], RZ ;  /* 0x00004cff01007387 */ /* 0x0003e20000100800 */
[----:B------:R-:W-:-:S02]  /*15f0*/  CS2R R186, SRZ ;  /* 0x0000000000ba7805 */ /* 0x000fc4000001ff00 */
[----:B------:R-:W-:Y:S02]  /*1600*/  CS2R R188, SRZ ;  /* 0x0000000000bc7805 */ /* 0x000fe4000001ff00 */
[----:B------:R-:W-:Y:S01]  /*1610*/  CS2R R190, SRZ ;  /* 0x0000000000be7805 */ /* 0x000fe2000001ff00 */
[----:B------:R1:W-:Y:S01]  /*1620*/  STL [R1+0x48], RZ ;  /* 0x000048ff01007387 */ /* 0x0003e20000100800 */
        /* <DEDUP_REMOVED lines=14> */
[----:B------:R-:W-:Y:S02]  /*1710*/  CS2R R214, SRZ ;  /* 0x0000000000d67805 */ /* 0x000fe4000001ff00 */
[----:B0-----:R-:W-:Y:S01]  /*1720*/  R2UR UR11, R0 ;  /* 0x00000000000b72ca */ /* 0x001fe200000e0000 */
[----:B------:R1:W-:Y:S01]  /*1730*/  STL [R1+0x38], RZ ;  /* 0x000038ff01007387 */ /* 0x0003e20000100800 */
[----:B------:R-:W-:Y:S01]  /*1740*/  IMAD.MOV.U32 R0, RZ, RZ, RZ ;  /* 0x000000ffff007224 */ /* 0x000fe200078e00ff */
[----:B------:R-:W-:Y:S02]  /*1750*/  CS2R R216, SRZ ;  /* 0x0000000000d87805 */ /* 0x000fe4000001ff00 */
[----:B------:R-:W-:Y:S01]  /*1760*/  CS2R R218, SRZ ;  /* 0x0000000000da7805 */ /* 0x000fe2000001ff00 */
[----:B------:R1:W-:Y:S01]  /*1770*/  STL [R1+0x34], RZ ;  /* 0x000034ff01007387 */ /* 0x0003e20000100800 */
[----:B------:R-:W-:-:S02]  /*1780*/  CS2R R220, SRZ ;  /* 0x0000000000dc7805 */ /* 0x000fc4000001ff00 */
[----:B------:R-:W-:Y:S02]  /*1790*/  CS2R R222, SRZ ;  /* 0x0000000000de7805 */ /* 0x000fe4000001ff00 */
[----:B------:R-:W-:Y:S01]  /*17a0*/  CS2R R224, SRZ ;  /* 0x0000000000e07805 */ /* 0x000fe2000001ff00 */
[----:B------:R1:W-:Y:S01]  /*17b0*/  STL [R1+0x30], RZ ;  /* 0x000030ff01007387 */ /* 0x0003e20000100800 */
[----:B------:R-:W-:Y:S01]  /*17c0*/  IMAD.MOV.U32 R226, RZ, RZ, RZ ;  /* 0x000000ffffe27224 */ /* 0x000fe200078e00ff */
[----:B------:R-:W-:Y:S01]  /*17d0*/  CS2R R88, SRZ ;  /* 0x0000000000587805 */ /* 0x000fe2000001ff00 */
[----:B------:R-:W-:Y:S01]  /*17e0*/  IMAD.U32 R227, RZ, RZ, UR4 ;  /* 0x00000004ffe37e24 */ /* 0x000fe2000f8e00ff */
[----:B------:R1:W-:Y:S01]  /*17f0*/  STL [R1+0x2c], RZ ;  /* 0x00002cff01007387 */ /* 0x0003e20000100800 */
[----:B------:R-:W-:Y:S01]  /*1800*/  ULEA.HI UR10, UR11, UR11, URZ, 0x1 ;  /* 0x0000000b0b0a7291 */ /* 0x000fe2000f8f083f */
[----:B------:R-:W-:Y:S02]  /*1810*/  CS2R R90, SRZ ;  /* 0x00000000005a7805 */ /* 0x000fe4000001ff00 */
[----:B------:R-:W-:Y:S01]  /*1820*/  CS2R R92, SRZ ;  /* 0x00000000005c7805 */ /* 0x000fe2000001ff00 */
[----:B------:R1:W-:Y:S01]  /*1830*/  STL [R1+0x28], RZ ;  /* 0x000028ff01007387 */ /* 0x0003e20000100800 */
[----:B------:R-:W-:Y:S01]  /*1840*/  ULOP3.LUT UR12, UR10, 0xffffe, URZ, 0xc0, !UPT ;  /* 0x000ffffe0a0c7892 */ /* 0x000fe2000f8ec03f */
[----:B------:R-:W-:Y:S01]  /*1850*/  CS2R R94, SRZ ;  /* 0x00000000005e7805 */ /* 0x000fe2000001ff00 */
[----:B--2---:R-:W-:Y:S01]  /*1860*/  ULEA UR10, UR17, UR16, 0x18 ;  /* 0x00000010110a7291 */ /* 0x004fe2000f8ec03f */
[----:B------:R1:W-:Y:S01]  /*1870*/  STL [R1+0x24], RZ ;  /* 0x000024ff01007387 */ /* 0x0003e20000100800 */
[----:B------:R-:W-:Y:S01]  /*1880*/  UIADD3 UR12, UR11, -UR12, URZ ;  /* 0x8000000c0b0c7290 */ /* 0x000fe2000fffe03f */
[----:B------:R-:W-:-:S02]  /*1890*/  CS2R R96, SRZ ;  /* 0x0000000000607805 */ /* 0x000fc4000001ff00 */
[----:B------:R-:W-:Y:S01]  /*18a0*/  CS2R R98, SRZ ;  /* 0x0000000000627805 */ /* 0x000fe2000001ff00 */
[----:B------:R1:W-:Y:S01]  /*18b0*/  STL [R1+0x20], RZ ;  /* 0x000020ff01007387 */ /* 0x0003e20000100800 */
[----:B------:R-:W-:Y:S01]  /*18c0*/  ULEA UR12, UR12, UR10, 0xc ;  /* 0x0000000a0c0c7291 */ /* 0x000fe2000f8e603f */
[----:B------:R-:W-:Y:S02]  /*18d0*/  CS2R R100, SRZ ;  /* 0x0000000000647805 */ /* 0x000fe4000001ff00 */
[----:B------:R-:W-:Y:S01]  /*18e0*/  CS2R R102, SRZ ;  /* 0x0000000000667805 */ /* 0x000fe2000001ff00 */
[----:B------:R1:W-:Y:S01]  /*18f0*/  STL [R1+0x1c], RZ ;  /* 0x00001cff01007387 */ /* 0x0003e20000100800 */
[----:B------:R-:W-:Y:S01]  /*1900*/  UIADD3 UR12, UR12, 0x100, URZ ;  /* 0x000001000c0c7890 */ /* 0x000fe2000fffe03f */
[----:B------:R-:W-:Y:S02]  /*1910*/  CS2R R104, SRZ ;  /* 0x0000000000687805 */ /* 0x000fe4000001ff00 */
[----:B------:R-:W-:Y:S01]  /*1920*/  CS2R R106, SRZ ;  /* 0x00000000006a7805 */ /* 0x000fe2000001ff00 */
[----:B------:R1:W-:Y:S01]  /*1930*/  STL [R1+0x18], RZ ;  /* 0x000018ff01007387 */ /* 0x0003e20000100800 */
[----:B------:R-:W-:Y:S01]  /*1940*/  USHF.R.U32.HI UR11, URZ, 0x4, UR12 ;  /* 0x000000043f0b7899 */ /* 0x000fe2000801160c */
[----:B------:R-:W-:-:S02]  /*1950*/  CS2R R108, SRZ ;  /* 0x00000000006c7805 */ /* 0x000fc4000001ff00 */
[----:B------:R-:W-:Y:S01]  /*1960*/  CS2R R110, SRZ ;  /* 0x00000000006e7805 */ /* 0x000fe2000001ff00 */
[----:B------:R1:W-:Y:S01]  /*1970*/  STL [R1+0x14], RZ ;  /* 0x000014ff01007387 */ /* 0x0003e20000100800 */
[----:B------:R-:W-:Y:S01]  /*1980*/  ULOP3.LUT UR11, UR11, 0x3fff, URZ, 0xc0, !UPT ;  /* 0x00003fff0b0b7892 */ /* 0x000fe2000f8ec03f */
[----:B------:R-:W-:Y:S01]  /*1990*/  CS2R R112, SRZ ;  /* 0x0000000000707805 */ /* 0x000fe2000001ff00 */
[----:B------:R-:W-:Y:S01]  /*19a0*/  UMOV UR12, UR5 ;  /* 0x00000005000c7c82 */ /* 0x000fe20008000000 */
        /* <DEDUP_REMOVED lines=16> */
[----:B------:R1:W-:Y:S01]  /*1ab0*/  STL [R1], RZ ;  /* 0x000000ff01007387 */ /* 0x0003e20000100800 */
[----:B------:R-:W-:Y:S02]  /*1ac0*/  CS2R R138, SRZ ;  /* 0x00000000008a7805 */ /* 0x000fe4000001ff00 */
[----:B------:R-:W-:Y:S02]  /*1ad0*/  CS2R R140, SRZ ;  /* 0x00000000008c7805 */ /* 0x000fe4000001ff00 */
[----:B------:R-:W-:Y:S02]  /*1ae0*/  CS2R R142, SRZ ;  /* 0x00000000008e7805 */ /* 0x000fe4000001ff00 */
[----:B------:R-:W-:-:S02]  /*1af0*/  CS2R R144, SRZ ;  /* 0x0000000000907805 */ /* 0x000fc4000001ff00 */
[----:B------:R-:W-:Y:S02]  /*1b00*/  CS2R R146, SRZ ;  /* 0x0000000000927805 */ /* 0x000fe4000001ff00 */
[----:B------:R-:W-:Y:S02]  /*1b10*/  CS2R R148, SRZ ;  /* 0x0000000000947805 */ /* 0x000fe4000001ff00 */
[----:B------:R-:W-:Y:S02]  /*1b20*/  CS2R R150, SRZ ;  /* 0x0000000000967805 */ /* 0x000fe4000001ff00 */
[----:B------:R-:W-:Y:S02]  /*1b30*/  CS2R R24, SRZ ;  /* 0x0000000000187805 */ /* 0x000fe4000001ff00 */
[----:B----4-:R-:W-:Y:S02]  /*1b40*/  CS2R R26, SRZ ;  /* 0x00000000001a7805 */ /* 0x010fe4000001ff00 */
[----:B------:R-:W-:-:S02]  /*1b50*/  CS2R R28, SRZ ;  /* 0x00000000001c7805 */ /* 0x000fc4000001ff00 */
[----:B------:R-:W-:Y:S02]  /*1b60*/  CS2R R30, SRZ ;  /* 0x00000000001e7805 */ /* 0x000fe4000001ff00 */
[----:B------:R-:W-:Y:S02]  /*1b70*/  CS2R R32, SRZ ;  /* 0x0000000000207805 */ /* 0x000fe4000001ff00 */
        /* <DEDUP_REMOVED lines=26> */
[----:B------:R-:W-:Y:S01]  /*1d20*/  CS2R R86, SRZ ;  /* 0x0000000000567805 */ /* 0x000fe2000001ff00 */
[----:B-1----:R-:W-:Y:S06]  /*1d30*/  @!P0 BRA `(.L_x_17) ;  /* 0x0000001000888947 */ /* 0x002fec0003800000 */
[----:B------:R-:W-:-:S06]  /*1d40*/  UISETP.NE.AND UP0, UPT, UR23, 0x3, UPT ;  /* 0x000000031700788c */ /* 0x000fcc000bf05270 */
[----:B------:R-:W-:-:S13]  /*1d50*/  PLOP3.LUT P1, PT, PT, PT, UP0, 0x80, 0x0 ;  /* 0x000000000000781c */ /* 0x000fda0003f2f008 */
[----:B------:R-:W-:Y:S05]  /*1d60*/  @!P1 BRA `(.L_x_18) ;  /* 0x0000000000049947 */ /* 0x000fea0003800000 */
[----:B------:R-:W-:Y:S01]  /*1d70*/  BPT.TRAP 0x1 ;  /* 0x000000040000795c */ /* 0x000fe20000300000 */
.L_x_18:
[----:B------:R-:W-:Y:S01]  /*1d80*/  ULEA UR6, UR5, UR10, 0x3 ;  /* 0x0000000a05067291 */ /* 0x000fe2000f8e183f */
[----:B------:R-:W-:-:S05]  /*1d90*/  IMAD.U32 R0, RZ, RZ, UR4 ;  /* 0x00000004ff007e24 */ /* 0x000fca000f8e00ff */
[----:B------:R-:W-:-:S04]  /*1da0*/  SHF.L.U32 R0, R0, 0x1f, RZ ;  /* 0x0000001f00007819 */ /* 0x000fc800000006ff */
[----:B------:R0:W1:Y:S01]  /*1db0*/  SYNCS.PHASECHK.TRANS64.TRYWAIT P0, [UR6], R0 ;  /* 0x00000000ff0075a7 */ /* 0x0000620008000146 */
[----:B------:R-:W-:Y:S05]  /*1dc0*/  @!P1 BRA `(.L_x_19) ;  /* 0x0000000000049947 */ /* 0x000fea0003800000 */
[----:B------:R-:W-:Y:S01]  /*1dd0*/  BPT.TRAP 0x1 ;  /* 0x000000040000795c */ /* 0x000fe20000300000 */
.L_x_19:
[----:B-1----:R-:W-:Y:S05]  /*1de0*/  @P0 BRA `(.L_x_20) ;  /* 0x0000000000080947 */ /* 0x002fea0003800000 */
[----:B------:R-:W1:Y:S02]  /*1df0*/  SYNCS.PHASECHK.TRANS64.TRYWAIT P0, [UR6], R0 ;  /* 0x00000000ff0075a7 */ /* 0x000e640008000146 */
[----:B-1----:R-:W-:Y:S05]  /*1e00*/  @!P0 BRA `(.L_x_21) ;  /* 0x000000e400988947 */ /* 0x002fea0003800000 */
.L_x_20:
[----:B------:R-:W-:Y:S01]  /*1e10*/  UIADD3 UR6, UR10, 0xc100, URZ ;  /* 0x0000c1000a067890 */ /* 0x000fe2000fffe03f */
[----:B------:R-:W-:Y:S01]  /*1e20*/  WARPGROUP.ARRIVE ;  /* 0x00000000000079c5 */ /* 0x000fe20000000000 */
[----:B------:R-:W-:Y:S01]  /*1e30*/  ULOP3.LUT UR7, UR11, 0x10000, URZ, 0xfc, !UPT ;  /* 0x000100000b077892 */ /* 0x000fe2000f8efc3f */
[----:B------:R2:W-:Y:S01]  /*1e40*/  STL [R1+0x74], RZ ;  /* 0x000074ff01007387 */ /* 0x0005e20000100800 */
[----:B------:R-:W-:Y:S01]  /*1e50*/  USHF.R.U32.HI UR6, URZ, 0x4, UR6 ;  /* 0x000000043f067899 */ /* 0x000fe20008011606 */
[----:B01----:R-:W-:Y:S01]  /*1e60*/  IMAD.MOV.U32 R0, RZ, RZ, RZ ;  /* 0x000000ffff007224 */ /* 0x003fe200078e00ff */
[----:B------:R-:W-:Y:S01]  /*1e70*/  ULEA UR7, UR5, UR7, 0xa ;  /* 0x0000000705077291 */ /* 0x000fe2000f8e503f */
[----:B------:R2:W-:Y:S01]  /*1e80*/  STL [R1+0x70], RZ ;  /* 0x000070ff01007387 */ /* 0x0005e20000100800 */
[----:B------:R-:W-:Y:S01]  /*1e90*/  ULOP3.LUT UR6, UR6, 0x3fff, URZ, 0xc0, !UPT ;  /* 0x00003fff06067892 */ /* 0x000fe2000f8ec03f */
[----:B------:R-:W-:Y:S01]  /*1ea0*/  CS2R R2, SRZ ;  /* 0x0000000000027805 */ /* 0x000fe2000001ff00 */
[----:B------:R-:W-:Y:S01]  /*1eb0*/  UMOV UR17, 0x80000020 ;  /* 0x8000002000117882 */ /* 0x000fe20000000000 */
[----:B------:R-:W-:Y:S01]  /*1ec0*/  UMOV UR19, 0x80000020 ;  /* 0x8000002000137882 */ /* 0x000fe20000000000 */
[----:B------:R-:W-:Y:S01]  /*1ed0*/  ULOP3.LUT UR6, UR6, 0x10000, URZ, 0xfc, !UPT ;  /* 0x0001000006067892 */ /* 0x000fe2000f8efc3f */
[----:B------:R2:W-:Y:S01]  /*1ee0*/  STL [R1+0x6c], RZ ;  /* 0x00006cff01007387 */ /* 0x0005e20000100800 */
[----:B------:R-:W-:Y:S01]  /*1ef0*/  UMOV UR16, UR7 ;  /* 0x0000000700107c82 */ /* 0x000fe20008000000 */
[----:B------:R-:W-:Y:S01]  /*1f00*/  CS2R R4, SRZ ;  /* 0x0000000000047805 */ /* 0x000fe2000001ff00 */
[----:B------:R-:W-:Y:S01]  /*1f10*/  ULEA UR8, UR5, UR6, 0x9 ;  /* 0x0000000605087291 */ /* 0x000fe2000f8e483f */
[----:B------:R2:W-:Y:S01]  /*1f20*/  STL [R1+0x68], RZ ;  /* 0x000068ff01007387 */ /* 0x0005e20000100800 */
[----:B------:R-:W-:Y:S01]  /*1f30*/  CS2R R6, SRZ ;  /* 0x0000000000067805 */ /* 0x000fe2000001ff00 */
[----:B------:R-:W-:Y:S01]  /*1f40*/  UMOV UR6, 0x2 ;  /* 0x0000000200067882 */ /* 0x000fe20000000000 */
[----:B------:R-:W-:Y:S01]  /*1f50*/  CS2R R8, SRZ ;  /* 0x0000000000087805 */ /* 0x000fe2000001ff00 */
[----:B------:R2:W-:Y:S01]  /*1f60*/  STL [R1+0x64], RZ ;  /* 0x000064ff01007387 */ /* 0x0005e20000100800 */
[----:B------:R-:W-:Y:S01]  /*1f70*/  CS2R R10, SRZ ;  /* 0x00000000000a7805 */ /* 0x000fe2000001ff00 */
[----:B------:R-:W-:Y:S01]  /*1f80*/  UMOV UR18, UR8 ;  /* 0x0000000800127c82 */ /* 0x000fe20008000000 */
[----:B------:R-:W-:Y:S01]  /*1f90*/  CS2R R12, SRZ ;  /* 0x00000000000c7805 */ /* 0x000fe2000001ff00 */
[----:B------:R-:W-:Y:S01]  /*1fa0*/  QGMMA.64x128x32.F32.E5M2.E5M2 R88, gdesc[UR16], RZ, !UPT ;  /* 0x01e00000105879f3 */ /* 0x000fe2000c7038ff */
[----:B------:R-:W-:Y:S01]  /*1fb0*/  UIADD3 UR16, UR7, 0x200, URZ ;  /* 0x0000020007107890 */ /* 0x000fe2000fffe03f */
[----:B------:R2:W-:Y:S01]  /*1fc0*/  STL [R1+0x60], RZ ;  /* 0x000060ff01007387 */ /* 0x0005e20000100800 */
[----:B------:R-:W-:Y:S01]  /*1fd0*/  UMOV UR17, 0x80000020 ;  /* 0x8000002000117882 */ /* 0x000fe20000000000 */
[----:B------:R-:W-:-:S02]  /*1fe0*/  CS2R R14, SRZ ;  /* 0x00000000000e7805 */ /* 0x000fc4000001ff00 */
[----:B------:R-:W-:Y:S01]  /*1ff0*/  CS2R R16, SRZ ;  /* 0x0000000000107805 */ /* 0x000fe2000001ff00 */
[----:B------:R2:W-:Y:S01]  /*2000*/  STL [R1+0x5c], RZ ;  /* 0x00005cff01007387 */ /* 0x0005e20000100800 */
[----:B------:R-:W-:Y:S02]  /*2010*/  CS2R R18, SRZ ;  /* 0x0000000000127805 */ /* 0x000fe4000001ff00 */
[----:B------:R-:W-:Y:S02]  /*2020*/  CS2R R20, SRZ ;  /* 0x0000000000147805 */ /* 0x000fe4000001ff00 */
[----:B------:R-:W-:Y:S01]  /*2030*/  CS2R R22, SRZ ;  /* 0x0000000000167805 */ /* 0x000fe2000001ff00 */
[----:B------:R2:W-:Y:S01]  /*2040*/  STL [R1+0x58], RZ ;  /* 0x000058ff01007387 */ /* 0x0005e20000100800 */
[----:B------:R-:W-:Y:S01]  /*2050*/  CS2R R152, SRZ ;  /* 0x0000000000987805 */ /* 0x000fe2000001ff00 */
[----:B------:R-:W-:Y:S01]  /*2060*/  QGMMA.64x128x32.F32.E5M2.E5M2 R24, gdesc[UR16], RZ, !UPT ;  /* 0x01e00000101879f3 */ /* 0x000fe2000c7038ff */
[----:B------:R-:W-:Y:S01]  /*2070*/  UIADD3 UR16, UR7, 0x2, URZ ;  /* 0x0000000207107890 */ /* 0x000fe2000fffe03f */
[----:B------:R2:W-:Y:S01]  /*2080*/  STL [R1+0x54], RZ ;  /* 0x000054ff01007387 */ /* 0x0005e20000100800 */
[----:B------:R-:W-:Y:S01]  /*2090*/  UIADD3 UR18, UR8, 0x2, URZ ;  /* 0x0000000208127890 */ /* 0x000fe2000fffe03f */
[----:B------:R-:W-:Y:S01]  /*20a0*/  CS2R R154, SRZ ;  /* 0x00000000009a7805 */ /* 0x000fe2000001ff00 */
[----:B------:R-:W-:Y:S01]  /*20b0*/  UMOV UR17, 0x80000020 ;  /* 0x8000002000117882 */ /* 0x000fe20000000000 */
        /* <DEDUP_REMOVED lines=9> */
[----:B------:R-:W-:Y:S02]  /*2150*/  CS2R R166, SRZ ;  /* 0x0000000000a67805 */ /* 0x000fe4000001ff00 */
        /* <DEDUP_REMOVED lines=39> */
[----:B------:R-:W-:-:S03]  /*23d0*/  IMAD.MOV.U32 R226, RZ, RZ, RZ ;  /* 0x000000ffffe27224 */ /* 0x000fc600078e00ff */
[----:B------:R2:W-:Y:S04]  /*23e0*/  STL [R1+0x1c], RZ ;  /* 0x00001cff01007387 */ /* 0x0005e80000100800 */
[----:B------:R2:W-:Y:S04]  /*23f0*/  STL [R1+0x18], RZ ;  /* 0x000018ff01007387 */ /* 0x0005e80000100800 */
[----:B------:R2:W-:Y:S04]  /*2400*/  STL [R1+0x14], RZ ;  /* 0x000014ff01007387 */ /* 0x0005e80000100800 */
[----:B------:R2:W-:Y:S04]  /*2410*/  STL [R1+0x10], RZ ;  /* 0x000010ff01007387 */ /* 0x0005e80000100800 */
[----:B------:R2:W-:Y:S04]  /*2420*/  STL [R1+0xc], RZ ;  /* 0x00000cff01007387 */ /* 0x0005e80000100800 */
[----:B------:R2:W-:Y:S04]  /*2430*/  STL [R1+0x8], RZ ;  /* 0x000008ff01007387 */ /* 0x0005e80000100800 */
[----:B------:R2:W-:Y:S04]  /*2440*/  STL [R1+0x4], RZ ;  /* 0x000004ff01007387 */ /* 0x0005e80000100800 */
[----:B------:R2:W-:Y:S01]  /*2450*/  STL [R1], RZ ;  /* 0x000000ff01007387 */ /* 0x0005e20000100800 */
[----:B------:R-:W-:Y:S01]  /*2460*/  QGMMA.64x128x32.F32.E5M2.E5M2 R88, gdesc[UR16], R88 ;  /* 0x01e00000105879f3 */ /* 0x000fe20008703858 */
[----:B------:R-:W-:Y:S01]  /*2470*/  UIADD3 UR16, UR7, 0x202, URZ ;  /* 0x0000020207107890 */ /* 0x000fe2000fffe03f */
[----:B------:R-:W-:-:S02]  /*2480*/  UMOV UR17, 0x80000020 ;  /* 0x8000002000117882 */ /* 0x000fc40000000000 */
[----:B------:R-:W-:Y:S02]  /*2490*/  ULDC UR7, c[0x0][0x50c] ;  /* 0x0001430000077ab9 */ /* 0x000fe40000000800 */
[----:B------:R-:W-:-:S04]  /*24a0*/  UISETP.NE.AND UP0, UPT, UR7, 0x2, UPT ;  /* 0x000000020700788c */ /* 0x000fc8000bf05270 */
[----:B------:R-:W-:Y:S02]  /*24b0*/  USEL UR7, URZ, 0x1, UP0 ;  /* 0x000000013f077887 */ /* 0x000fe40008000000 */
[----:B------:R-:W-:Y:S04]  /*24c0*/  QGMMA.64x128x32.F32.E5M2.E5M2 R24, gdesc[UR16], R24, gsb0 ;  /* 0x01e00000101879f3 */ /* 0x000fe80008003818 */
[----:B------:R-:W-:-:S13]  /*24d0*/  ISETP.NE.AND P0, PT, RZ, UR7, PT ;  /* 0x00000007ff007c0c */ /* 0x000fda000bf05270 */
[----:B--2---:R-:W-:Y:S05]  /*24e0*/  @!P0 BRA `(.L_x_22) ;  /* 0x0000000800808947 */ /* 0x004fea0003800000 */
[----:B------:R-:W-:Y:S02]  /*24f0*/  WARPGROUP.DEPBAR.LE gsb0, 0x0 ;  /* 0x00008000000079c5 */ /* 0x000fe40000010000 */
[----:B------:R-:W-:-:S01]  /*2500*/  FADD R227, RZ, R58 ;  /* 0x0000003affe37221 */ /* 0x000fc20000000000 */
[----:B------:R-:W-:Y:S01]  /*2510*/  FADD R226, RZ, R88 ;  /* 0x00000058ffe27221 */ /* 0x000fe20000000000 */
[----:B------:R-:W-:-:S01]  /*2520*/  FADD R225, RZ, R89 ;  /* 0x00000059ffe17221 */ /* 0x000fc20000000000 */
[----:B------:R-:W-:Y:S01]  /*2530*/  FADD R224, RZ, R90 ;  /* 0x0000005affe07221 */ /* 0x000fe20000000000 */
[----:B------:R-:W-:-:S01]  /*2540*/  FADD R223, RZ, R91 ;  /* 0x0000005bffdf7221 */ /* 0x000fc20000000000 */
[----:B------:R0:W-:Y:S01]  /*2550*/  STL [R1], R227 ;  /* 0x000000e301007387 */ /* 0x0001e20000100800 */
[----:B------:R-:W-:-:S01]  /*2560*/  FADD R222, RZ, R92 ;  /* 0x0000005cffde7221 */ /* 0x000fc20000000000 */
[----:B------:R-:W-:Y:S01]  /*2570*/  FADD R221, RZ, R93 ;  /* 0x0000005dffdd7221 */ /* 0x000fe20000000000 */
[----:B------:R-:W-:-:S01]  /*2580*/  FADD R220, RZ, R94 ;  /* 0x0000005effdc7221 */ /* 0x000fc20000000000 */
[----:B------:R-:W-:Y:S01]  /*2590*/  FADD R219, RZ, R95 ;  /* 0x0000005fffdb7221 */ /* 0x000fe20000000000 */
[----:B------:R-:W-:-:S01]  /*25a0*/  FADD R218, RZ, R96 ;  /* 0x00000060ffda7221 */ /* 0x000fc20000000000 */
[----:B------:R-:W-:Y:S01]  /*25b0*/  FADD R217, RZ, R97 ;  /* 0x00000061ffd97221 */ /* 0x000fe20000000000 */
[----:B------:R-:W-:-:S01]  /*25c0*/  FADD R216, RZ, R98 ;  /* 0x00000062ffd87221 */ /* 0x000fc20000000000 */
[----:B------:R-:W-:Y:S01]  /*25d0*/  FADD R215, RZ, R99 ;  /* 0x00000063ffd77221 */ /* 0x000fe20000000000 */
[----:B------:R-:W-:-:S01]  /*25e0*/  FADD R214, RZ, R100 ;  /* 0x00000064ffd67221 */ /* 0x000fc20000000000 */
[----:B0-----:R-:W-:Y:S01]  /*25f0*/  FADD R227, RZ, R59 ;  /* 0x0000003bffe37221 */ /* 0x001fe20000000000 */
[----:B------:R-:W-:-:S01]  /*2600*/  FADD R213, RZ, R101 ;  /* 0x00000065ffd57221 */ /* 0x000fc20000000000 */
[----:B------:R-:W-:Y:S01]  /*2610*/  FADD R212, RZ, R102 ;  /* 0x00000066ffd47221 */ /* 0x000fe20000000000 */
[----:B------:R-:W-:-:S01]  /*2620*/  FADD R211, RZ, R103 ;  /* 0x00000067ffd37221 */ /* 0x000fc20000000000 */
[----:B------:R-:W-:Y:S01]  /*2630*/  FADD R210, RZ, R104 ;  /* 0x00000068ffd27221 */ /* 0x000fe20000000000 */
[----:B------:R0:W-:Y:S01]  /*2640*/  STL [R1+0x4], R227 ;  /* 0x000004e301007387 */ /* 0x0001e20000100800 */
        /* <DEDUP_REMOVED lines=93> */
[----:B------:R-:W-:Y:S01]  /*2c20*/  UMOV UR6, URZ ;  /* 0x0000003f00067c82 */ /* 0x000fe20008000000 */
[----:B0-----:R-:W-:-:S05]  /*2c30*/  FADD R227, RZ, R66 ;  /* 0x00000042ffe37221 */ /* 0x001fca0000000000 */
[----:B------:R0:W-:Y:S02]  /*2c40*/  STL [R1+0x20], R227 ;  /* 0x000020e301007387 */ /* 0x0001e40000100800 */
        /* <DEDUP_REMOVED lines=42> */
.L_x_22:
[----:B------:R-:W-:-:S04]  /*2ef0*/  UIADD3 UR12, UR5, 0x1, URZ ;  /* 0x00000001050c7890 */ /* 0x000fc8000fffe03f */
[----:B------:R-:W-:-:S04]  /*2f00*/  UISETP.NE.AND UP0, UPT, UR12, 0x3, UPT ;  /* 0x000000030c00788c */ /* 0x000fc8000bf05270 */
[----:B------:R-:W-:Y:S02]  /*2f10*/  USEL UR8, URZ, 0x1, UP0 ;  /* 0x000000013f087887 */ /* 0x000fe40008000000 */
[----:B------:R-:W-:Y:S02]  /*2f20*/  USEL UR12, UR12, URZ, UP0 ;  /* 0x0000003f0c0c7287 */ /* 0x000fe40008000000 */
[----:B------:R-:W-:-:S06]  /*2f30*/  ULOP3.LUT UR8, UR4, UR8, URZ, 0x3c, !UPT ;  /* 0x0000000804087292 */ /* 0x000fcc000f8e3c3f */
[----:B0-----:R-:W-:Y:S01]  /*2f40*/  IMAD.U32 R227, RZ, RZ, UR8 ;  /* 0x00000008ffe37e24 */ /* 0x001fe2000f8e00ff */
[----:B------:R-:W-:-:S06]  /*2f50*/  UMOV UR8, 0x1 ;  /* 0x0000000100087882 */ /* 0x000fcc0000000000 */
.L_x_17:
[----:B------:R-:W-:-:S04]  /*2f60*/  UISETP.LT.AND UP0, UPT, UR9, 0x1, UPT ;  /* 0x000000010900788c */ /* 0x000fc8000bf01270 */
[----:B------:R-:W-:-:S04]  /*2f70*/  USEL UR16, UR9, 0x1, UP0 ;  /* 0x0000000109107887 */ /* 0x000fc80008000000 */
[----:B------:R-:W-:-:S04]  /*2f80*/  UIADD3 UR16, UR9, -UR16, URZ ;  /* 0x8000001009107290 */ /* 0x000fc8000fffe03f */
[----:B------:R-:W-:-:S06]  /*2f90*/  UISETP.GE.AND UP0, UPT, UR16, 0x1, UPT ;  /* 0x000000011000788c */ /* 0x000fcc000bf06270 */
[----:B------:R-:W-:-:S13]  /*2fa0*/  PLOP3.LUT P0, PT, PT, PT, UP0, 0x80, 0x0 ;  /* 0x000000000000781c */ /* 0x000fda0003f0f008 */
[----:B------:R-:W-:Y:S05]  /*2fb0*/  @!P0 BRA `(.L_x_23) ;  /* 0x0000001000c48947 */ /* 0x000fea0003800000 */
[----:B------:R-:W-:Y:S01]  /*2fc0*/  IMAD.U32 R228, RZ, RZ, UR16 ;  /* 0x00000010ffe47e24 */ /* 0x000fe2000f8e00ff */
[----:B------:R-:W-:Y:S01]  /*2fd0*/  UMOV UR24, UR5 ;  /* 0x0000000500187c82 */ /* 0x000fe20008000000 */
[----:B------:R-:W-:-:S05]  /*2fe0*/  ULDC UR25, c[0x0][0x50c] ;  /* 0x0001430000197ab9 */ /* 0x000fca0000000800 */
.L_x_31:
[----:B------:R-:W-:-:S06]  /*2ff0*/  UISETP.NE.AND UP0, UPT, UR23, 0x3, UPT ;  /* 0x000000031700788c */ /* 0x000fcc000bf05270 */
[----:B------:R-:W-:-:S13]  /*3000*/  PLOP3.LUT P1, PT, PT, PT, UP0, 0x80, 0x0 ;  /* 0x000000000000781c */ /* 0x000fda0003f2f008 */
[----:B-1---5:R-:W-:Y:S05]  /*3010*/  @!P1 BRA `(.L_x_24) ;  /* 0x0000000000049947 */ /* 0x022fea0003800000 */
[----:B------:R-:W-:Y:S01]  /*3020*/  BPT.TRAP 0x1 ;  /* 0x000000040000795c */ /* 0x000fe20000300000 */
.L_x_24:
[----:B------:R-:W0:Y:S01]  /*3030*/  S2UR UR16, SR_CgaCtaId ;  /* 0x00000000001079c3 */ /* 0x000e220000008800 */
[----:B------:R-:W-:Y:S01]  /*3040*/  UMOV UR10, 0x400 ;  /* 0x00000400000a7882 */ /* 0x000fe20000000000 */
[----:B------:R-:W-:Y:S01]  /*3050*/  SHF.L.U32 R229, R227, 0x1f, RZ ;  /* 0x0000001fe3e57819 */ /* 0x000fe200000006ff */
[----:B0-----:R-:W-:-:S04]  /*3060*/  ULEA UR10, UR16, UR10, 0x18 ;  /* 0x0000000a100a7291 */ /* 0x001fc8000f8ec03f */
[----:B------:R-:W-:-:S09]  /*3070*/  ULEA UR16, UR12, UR10, 0x3 ;  /* 0x0000000a0c107291 */ /* 0x000fd2000f8e183f */
[----:B------:R0:W1:Y:S01]  /*3080*/  SYNCS.PHASECHK.TRANS64.TRYWAIT P0, [UR16], R229 ;  /* 0x000000e5ff0075a7 */ /* 0x0000620008000150 */
[----:B------:R-:W-:Y:S05]  /*3090*/  @!P1 BRA `(.L_x_25) ;  /* 0x0000000000049947 */ /* 0x000fea0003800000 */
[----:B------:R-:W-:Y:S01]  /*30a0*/  BPT.TRAP 0x1 ;  /* 0x000000040000795c */ /* 0x000fe20000300000 */
.L_x_25:
[----:B-1----:R-:W-:Y:S05]  /*30b0*/  @P0 BRA `(.L_x_26) ;  /* 0x0000000000080947 */ /* 0x002fea0003800000 */
[----:B------:R-:W1:Y:S02]  /*30c0*/  SYNCS.PHASECHK.TRANS64.TRYWAIT P0, [UR16], R229 ;  /* 0x000000e5ff0075a7 */ /* 0x000e640008000150 */
[----:B-1----:R-:W-:Y:S05]  /*30d0*/  @!P0 BRA `(.L_x_27) ;  /* 0x000000d000fc8947 */ /* 0x002fea0003800000 */
.L_x_26:
[----:B------:R-:W-:Y:S01]  /*30e0*/  UIADD3 UR16, UR10, 0xc100, URZ ;  /* 0x0000c1000a107890 */ /* 0x000fe2000fffe03f */
[----:B------:R-:W-:Y:S01]  /*30f0*/  WARPGROUP.ARRIVE ;  /* 0x00000000000079c5 */ /* 0x000fe20000000000 */
[----:B------:R-:W-:Y:S02]  /*3100*/  UISETP.NE.AND UP0, UPT, UR7, URZ, UPT ;  /* 0x0000003f0700728c */ /* 0x000fe4000bf05270 */
[----:B------:R-:W-:Y:S02]  /*3110*/  USHF.R.U32.HI UR16, URZ, 0x4, UR16 ;  /* 0x000000043f107899 */ /* 0x000fe40008011610 */
[----:B------:R-:W-:Y:S02]  /*3120*/  USEL UR8, UR8, URZ, !UP0 ;  /* 0x0000003f08087287 */ /* 0x000fe4000c000000 */
[----:B------:R-:W-:Y:S02]  /*3130*/  ULOP3.LUT UR16, UR16, 0x3fff, URZ, 0xc0, !UPT ;  /* 0x00003fff10107892 */ /* 0x000fe4000f8ec03f */
[----:B------:R-:W-:-:S02]  /*3140*/  UISETP.NE.U32.AND UP0, UPT, UR8, URZ, UPT ;  /* 0x0000003f0800728c */ /* 0x000fc4000bf05070 */
[----:B------:R-:W-:Y:S02]  /*3150*/  ULOP3.LUT UR7, UR11, 0x10000, URZ, 0xfc, !UPT ;  /* 0x000100000b077892 */ /* 0x000fe4000f8efc3f */
[----:B------:R-:W-:Y:S02]  /*3160*/  ULOP3.LUT UR8, UR16, 0x10000, URZ, 0xfc, !UPT ;  /* 0x0001000010087892 */ /* 0x000fe4000f8efc3f */
[----:B------:R-:W-:Y:S02]  /*3170*/  ULEA UR7, UR12, UR7, 0xa ;  /* 0x000000070c077291 */ /* 0x000fe4000f8e503f */
[----:B------:R-:W-:Y:S01]  /*3180*/  ULEA UR8, UR12, UR8, 0x9 ;  /* 0x000000080c087291 */ /* 0x000fe2000f8e483f */
[----:B------:R-:W-:Y:S01]  /*3190*/  UMOV UR17, 0x80000020 ;  /* 0x8000002000117882 */ /* 0x000fe20000000000 */
[----:B------:R-:W-:Y:S01]  /*31a0*/  UMOV UR19, 0x80000020 ;  /* 0x8000002000137882 */ /* 0x000fe20000000000 */
[----:B------:R-:W-:Y:S02]  /*31b0*/  UIADD3 UR6, UR6, 0x2, URZ ;  /* 0x0000000206067890 */ /* 0x000fe4000fffe03f */
[----:B------:R-:W-:-:S02]  /*31c0*/  UMOV UR16, UR7 ;  /* 0x0000000700107c82 */ /* 0x000fc40008000000 */
[----:B------:R-:W-:Y:S02]  /*31d0*/  UMOV UR18, UR8 ;  /* 0x0000000800127c82 */ /* 0x000fe40008000000 */
[----:B------:R-:W-:Y:S01]  /*31e0*/  QGMMA.64x128x32.F32.E5M2.E5M2 R88, gdesc[UR16], R88, UP0 ;  /* 0x01e00000105879f3 */ /* 0x000fe2000bf03858 */
[----:B------:R-:W-:Y:S01]  /*31f0*/  UIADD3 UR16, UR7, 0x200, URZ ;  /* 0x0000020007107890 */ /* 0x000fe2000fffe03f */
[----:B------:R-:W-:-:S10]  /*3200*/  UMOV UR17, 0x80000020 ;  /* 0x8000002000117882 */ /* 0x000fd40000000000 */
[----:B------:R-:W-:Y:S01]  /*3210*/  QGMMA.64x128x32.F32.E5M2.E5M2 R24, gdesc[UR16], R24, UP0 ;  /* 0x01e00000101879f3 */ /* 0x000fe2000bf03818 */
[----:B------:R-:W-:Y:S02]  /*3220*/  UIADD3 UR16, UR7, 0x2, URZ ;  /* 0x0000000207107890 */ /* 0x000fe4000fffe03f */
[----:B------:R-:W-:Y:S01]  /*3230*/  UIADD3 UR18, UR8, 0x2, URZ ;  /* 0x0000000208127890 */ /* 0x000fe2000fffe03f */
[----:B------:R-:W-:Y:S01]  /*3240*/  UMOV UR17, 0x80000020 ;  /* 0x8000002000117882 */ /* 0x000fe20000000000 */
[----:B------:R-:W-:Y:S01]  /*3250*/  UMOV UR19, 0x80000020 ;  /* 0x8000002000137882 */ /* 0x000fe20000000000 */
[----:B------:R-:W-:-:S06]  /*3260*/  UISETP.NE.AND UP0, UPT, UR6, UR25, UPT ;  /* 0x000000190600728c */ /* 0x000fcc000bf05270 */
[----:B------:R-:W-:Y:S01]  /*3270*/  QGMMA.64x128x32.F32.E5M2.E5M2 R88, gdesc[UR16], R88 ;  /* 0x01e00000105879f3 */ /* 0x000fe20008703858 */
[----:B------:R-:W-:Y:S01]  /*3280*/  UIADD3 UR16, UR7, 0x202, URZ ;  /* 0x0000020207107890 */ /* 0x000fe2000fffe03f */
[----:B------:R-:W-:Y:S01]  /*3290*/  UMOV UR17, 0x80000020 ;  /* 0x8000002000117882 */ /* 0x000fe20000000000 */
[----:B------:R-:W-:-:S06]  /*32a0*/  USEL UR7, URZ, 0x1, UP0 ;  /* 0x000000013f077887 */ /* 0x000fcc0008000000 */
[----:B------:R-:W-:-:S03]  /*32b0*/  ISETP.NE.AND P0, PT, RZ, UR7, PT ;  /* 0x00000007ff007c0c */ /* 0x000fc6000bf05270 */
[----:B------:R-:W-:Y:S03]  /*32c0*/  QGMMA.64x128x32.F32.E5M2.E5M2 R24, gdesc[UR16], R24, gsb0 ;  /* 0x01e00000101879f3 */ /* 0x000fe60008003818 */
[----:B------:R-:W-:-:S07]  /*32d0*/  WARPGROUP.DEPBAR.LE gsb0, 0x1 ;  /* 0x00008000000079c5 */ /* 0x000fce0000010100 */
[----:B------:R-:W-:Y:S05]  /*32e0*/  @!P0 BRA `(.L_x_28) ;  /* 0x0000000c00808947 */ /* 0x000fea0003800000 */
[----:B------:R-:W-:Y:S02]  /*32f0*/  WARPGROUP.DEPBAR.LE gsb0, 0x0 ;  /* 0x00008000000079c5 */ /* 0x000fe40000010000 */
[----:B------:R-:W-:-:S01]  /*3300*/  FADD R226, R88, R226 ;  /* 0x000000e258e27221 */ /* 0x000fc20000000000 */
[----:B------:R-:W-:Y:S01]  /*3310*/  FADD R225, R89, R225 ;  /* 0x000000e159e17221 */ /* 0x000fe20000000000 */
[----:B------:R1:W-:Y:S01]  /*3320*/  STL [R1+0x90], R227 ;  /* 0x000090e301007387 */ /* 0x0003e20000100800 */
[----:B------:R-:W-:-:S01]  /*3330*/  FADD R224, R90, R224 ;  /* 0x000000e05ae07221 */ /* 0x000fc20000000000 */
[----:B------:R-:W-:Y:S01]  /*3340*/  FADD R223, R91, R223 ;  /* 0x000000df5bdf7221 */ /* 0x000fe20000000000 */
[----:B------:R-:W-:-:S01]  /*3350*/  FADD R222, R92, R222 ;  /* 0x000000de5cde7221 */ /* 0x000fc20000000000 */
[----:B------:R-:W-:Y:S01]  /*3360*/  FADD R221, R93, R221 ;  /* 0x000000dd5ddd7221 */ /* 0x000fe20000000000 */
[----:B-1----:R-:W2:Y:S04]  /*3370*/  LDL.LU R227, [R1+0x30] ;  /* 0x0000300001e37983 */ /* 0x002ea80000300800 */
[----:B------:R1:W-:Y:S01]  /*3380*/  STL [R1+0x94], R226 ;  /* 0x000094e201007387 */ /* 0x0003e20000100800 */
[----:B------:R-:W-:-:S01]  /*3390*/  FADD R220, R94, R220 ;  /* 0x000000dc5edc7221 */ /* 0x000fc20000000000 */
[----:B------:R-:W-:-:S02]  /*33a0*/  FADD R219, R95, R219 ;  /* 0x000000db5fdb7221 */ /* 0x000fc40000000000 */
[----:B-1----:R-:W3:Y:S04]  /*33b0*/  LDL.LU R226, [R1+0x2c] ;  /* 0x00002c0001e27983 */ /* 0x002ee80000300800 */
[----:B------:R1:W-:Y:S01]  /*33c0*/  STL [R1+0x98], R225 ;  /* 0x000098e101007387 */ /* 0x0003e20000100800 */
[----:B------:R-:W-:-:S03]  /*33d0*/  FADD R218, R96, R218 ;  /* 0x000000da60da7221 */ /* 0x000fc60000000000 */
[----:B-1----:R-:W4:Y:S04]  /*33e0*/  LDL.LU R225, [R1+0x28] ;  /* 0x0000280001e17983 */ /* 0x002f280000300800 */
        /* <DEDUP_REMOVED lines=9> */
[----:B------:R1:W-:Y:S04]  /*3480*/  STL [R1+0xa8], R221 ;  /* 0x0000a8dd01007387 */ /* 0x0003e80000100800 */
        /* <DEDUP_REMOVED lines=12> */
[----:B-1----:R-:W4:Y:S01]  /*3550*/  LDL.LU R215, [R1] ;  /* 0x0000000001d77983 */ /* 0x002f220000300800 */
[----:B------:R-:W-:-:S01]  /*3560*/  FADD R214, R100, R214 ;  /* 0x000000d664d67221 */ /* 0x000fc20000000000 */
[----:B------:R-:W-:Y:S01]  /*3570*/  FADD R213, R101, R213 ;  /* 0x000000d565d57221 */ /* 0x000fe20000000000 */
[----:B------:R-:W-:-:S01]  /*3580*/  FADD R212, R102, R212 ;  /* 0x000000d466d47221 */ /* 0x000fc20000000000 */
[----:B------:R-:W-:Y:S01]  /*3590*/  FADD R211, R103, R211 ;  /* 0x000000d367d37221 */ /* 0x000fe20000000000 */
[----:B------:R-:W-:-:S01]  /*35a0*/  FADD R210, R104, R210 ;  /* 0x000000d268d27221 */ /* 0x000fc20000000000 */
[----:B------:R-:W-:Y:S01]  /*35b0*/  STL [R1+0xc4], R214 ;  /* 0x0000c4d601007387 */ /* 0x000fe20000100800 */
        /* <DEDUP_REMOVED lines=11> */
[----:B------:R1:W-:Y:S01]  /*3670*/  STL [R1+0xd0], R211 ;  /* 0x0000d0d301007387 */ /* 0x0003e20000100800 */
[----:B------:R-:W-:-:S01]  /*3680*/  FADD R200, R114, R200 ;  /* 0x000000c872c87221 */ /* 0x000fc20000000000 */
[----:B------:R-:W-:Y:S01]  /*3690*/  FADD R199, R115, R199 ;  /* 0x000000c773c77221 */ /* 0x000fe20000000000 */
        /* <DEDUP_REMOVED lines=69> */
[----:B-----5:R-:W-:Y:S01]  /*3af0*/  FADD R0, R57, R0 ;  /* 0x0000000039007221 */ /* 0x020fe20000000000 */
[----:B--2---:R-:W-:-:S01]  /*3b00*/  FADD R227, R70, R227 ;  /* 0x000000e346e37221 */ /* 0x004fc20000000000 */
[----:B---3--:R-:W-:Y:S01]  /*3b10*/  FADD R226, R69, R226 ;  /* 0x000000e245e27221 */ /* 0x008fe20000000000 */
[----:B----4-:R-:W-:-:S01]  /*3b20*/  FADD R225, R68, R225 ;  /* 0x000000e144e17221 */ /* 0x010fc20000000000 */
        /* <DEDUP_REMOVED lines=9> */
[----:B------:R-:W-:-:S05]  /*3bc0*/  FADD R215, R58, R215 ;  /* 0x000000d73ad77221 */ /* 0x000fca0000000000 */
[----:B------:R2:W-:Y:S04]  /*3bd0*/  STL [R1], R215 ;  /* 0x000000d701007387 */ /* 0x0005e80000100800 */
[----:B------:R3:W-:Y:S04]  /*3be0*/  STL [R1+0x4], R216 ;  /* 0x000004d801007387 */ /* 0x0007e80000100800 */
        /* <DEDUP_REMOVED lines=8> */
[----:B-1----:R-:W4:Y:S04]  /*3c70*/  LDL.LU R211, [R1+0x34] ;  /* 0x0000340001d37983 */ /* 0x002f280000300800 */
[----:B------:R1:W-:Y:S04]  /*3c80*/  STL [R1+0x28], R225 ;  /* 0x000028e101007387 */ /* 0x0003e80000100800 */
[----:B------:R-:W4:Y:S04]  /*3c90*/  LDL.LU R212, [R1+0x38] ;  /* 0x0000380001d47983 */ /* 0x000f280000300800 */
[----:B------:R1:W-:Y:S04]  /*3ca0*/  STL [R1+0x2c], R226 ;  /* 0x00002ce201007387 */ /* 0x0003e80000100800 */
[----:B------:R-:W4:Y:S04]  /*3cb0*/  LDL.LU R213, [R1+0x3c] ;  /* 0x00003c0001d57983 */ /* 0x000f280000300800 */
[----:B------:R1:W-:Y:S04]  /*3cc0*/  STL [R1+0x30], R227 ;  /* 0x000030e301007387 */ /* 0x0003e80000100800 */
[----:B------:R-:W4:Y:S04]  /*3cd0*/  LDL.LU R214, [R1+0x40] ;  /* 0x0000400001d67983 */ /* 0x000f280000300800 */
[----:B--2---:R-:W2:Y:S04]  /*3ce0*/  LDL.LU R215, [R1+0x44] ;  /* 0x0000440001d77983 */ /* 0x004ea80000300800 */
[----:B---3--:R-:W3:Y:S04]  /*3cf0*/  LDL.LU R216, [R1+0x48] ;  /* 0x0000480001d87983 */ /* 0x008ee80000300800 */
[----:B----4-:R-:W4:Y:S04]  /*3d00*/  LDL.LU R217, [R1+0x4c] ;  /* 0x00004c0001d97983 */ /* 0x010f280000300800 */
[----:B0-----:R-:W4:Y:S04]  /*3d10*/  LDL.LU R218, [R1+0x50] ;  /* 0x0000500001da7983 */ /* 0x001f280000300800 */
[----:B------:R-:W4:Y:S04]  /*3d20*/  LDL.LU R219, [R1+0x54] ;  /* 0x0000540001db7983 */ /* 0x000f280000300800 */
[----:B------:R-:W4:Y:S04]  /*3d30*/  LDL.LU R220, [R1+0x58] ;  /* 0x0000580001dc7983 */ /* 0x000f280000300800 */
[----:B------:R-:W4:Y:S04]  /*3d40*/  LDL.LU R221, [R1+0x5c] ;  /* 0x00005c0001dd7983 */ /* 0x000f280000300800 */
[----:B------:R-:W4:Y:S04]  /*3d50*/  LDL.LU R222, [R1+0x60] ;  /* 0x0000600001de7983 */ /* 0x000f280000300800 */
[----:B------:R-:W4:Y:S04]  /*3d60*/  LDL.LU R223, [R1+0x64] ;  /* 0x0000640001df7983 */ /* 0x000f280000300800 */
[----:B------:R-:W4:Y:S04]  /*3d70*/  LDL.LU R224, [R1+0x68] ;  /* 0x0000680001e07983 */ /* 0x000f280000300800 */
[----:B-1----:R-:W4:Y:S04]  /*3d80*/  LDL.LU R225, [R1+0x6c] ;  /* 0x00006c0001e17983 */ /* 0x002f280000300800 */
[----:B------:R-:W4:Y:S04]  /*3d90*/  LDL.LU R226, [R1+0x70] ;  /* 0x0000700001e27983 */ /* 0x000f280000300800 */
[----:B------:R-:W4:Y:S01]  /*3da0*/  LDL.LU R227, [R1+0x74] ;  /* 0x0000740001e37983 */ /* 0x000f220000300800 */
[----:B------:R-:W-:-:S05]  /*3db0*/  FADD R211, R71, R211 ;  /* 0x000000d347d37221 */ /* 0x000fca0000000000 */
[----:B------:R0:W-:Y:S01]  /*3dc0*/  STL [R1+0x34], R211 ;  /* 0x000034d301007387 */ /* 0x0001e20000100800 */
[----:B------:R-:W-:-:S03]  /*3dd0*/  FADD R212, R72, R212 ;  /* 0x000000d448d47221 */ /* 0x000fc60000000000 */
[----:B0-----:R1:W5:Y:S01]  /*3de0*/  LDL.LU R211, [R1+0xd0] ;  /* 0x0000d00001d37983 */ /* 0x0013620000300800 */
[----:B------:R-:W-:-:S03]  /*3df0*/  FADD R213, R73, R213 ;  /* 0x000000d549d57221 */ /* 0x000fc60000000000 */
[----:B------:R0:W-:Y:S01]  /*3e00*/  STL [R1+0x38], R212 ;  /* 0x000038d401007387 */ /* 0x0001e20000100800 */
[----:B------:R-:W-:-:S01]  /*3e10*/  FADD R214, R74, R214 ;  /* 0x000000d64ad67221 */ /* 0x000fc20000000000 */
[----:B--2---:R-:W-:Y:S02]  /*3e20*/  FADD R215, R75, R215 ;  /* 0x000000d74bd77221 */ /* 0x004fe40000000000 */
[----:B0-----:R1:W5:Y:S01]  /*3e30*/  LDL.LU R212, [R1+0xcc] ;  /* 0x0000cc0001d47983 */ /* 0x0013620000300800 */
[----:B---3--:R-:W-:-:S03]  /*3e40*/  FADD R216, R76, R216 ;  /* 0x000000d84cd87221 */ /* 0x008fc60000000000 */
[----:B------:R0:W-:Y:S01]  /*3e50*/  STL [R1+0x3c], R213 ;  /* 0x00003cd501007387 */ /* 0x0001e20000100800 */
[----:B----4-:R-:W-:-:S03]  /*3e60*/  FADD R217, R77, R217 ;  /* 0x000000d94dd97221 */ /* 0x010fc60000000000 */
[----:B0-----:R1:W5:Y:S01]  /*3e70*/  LDL.LU R213, [R1+0xc8] ;  /* 0x0000c80001d57983 */ /* 0x0013620000300800 */
[----:B------:R-:W-:-:S03]  /*3e80*/  FADD R218, R78, R218 ;  /* 0x000000da4eda7221 */ /* 0x000fc60000000000 */
[----:B------:R0:W-:Y:S01]  /*3e90*/  STL [R1+0x40], R214 ;  /* 0x000040d601007387 */ /* 0x0001e20000100800 */
[----:B------:R-:W-:-:S01]  /*3ea0*/  FADD R219, R79, R219 ;  /* 0x000000db4fdb7221 */ /* 0x000fc20000000000 */
[----:B------:R-:W-:Y:S02]  /*3eb0*/  FADD R220, R80, R220 ;  /* 0x000000dc50dc7221 */ /* 0x000fe40000000000 */
[----:B0-----:R1:W5:Y:S04]  /*3ec0*/  LDL.LU R214, [R1+0xc4] ;  /* 0x0000c40001d67983 */ /* 0x0013680000300800 */
[----:B------:R0:W-:Y:S01]  /*3ed0*/  STL [R1+0x44], R215 ;  /* 0x000044d701007387 */ /* 0x0001e20000100800 */
[----:B------:R-:W-:-:S01]  /*3ee0*/  FADD R221, R81, R221 ;  /* 0x000000dd51dd7221 */ /* 0x000fc20000000000 */
[----:B------:R-:W-:-:S02]  /*3ef0*/  FADD R222, R82, R222 ;  /* 0x000000de52de7221 */ /* 0x000fc40000000000 */
[----:B0-----:R1:W5:Y:S04]  /*3f00*/  LDL.LU R215, [R1+0xc0] ;  /* 0x0000c00001d77983 */ /* 0x0013680000300800 */
[----:B------:R0:W-:Y:S01]  /*3f10*/  STL [R1+0x48], R216 ;  /* 0x000048d801007387 */ /* 0x0001e20000100800 */
[----:B------:R-:W-:-:S03]  /*3f20*/  FADD R223, R83, R223 ;  /* 0x000000df53df7221 */ /* 0x000fc60000000000 */
        /* <DEDUP_REMOVED lines=13> */
[----:B------:R0:W-:Y:S04]  /*4000*/  STL [R1+0x5c], R221 ;  /* 0x00005cdd01007387 */ /* 0x0001e80000100800 */
        /* <DEDUP_REMOVED lines=12> */
[----:B0-----:R1:W5:Y:S01]  /*40d0*/  LDL.LU R227, [R1+0x90] ;  /* 0x0000900001e37983 */ /* 0x0013620000300800 */
[----:B------:R-:W-:-:S05]  /*40e0*/  UMOV UR6, URZ ;  /* 0x0000003f00067c82 */ /* 0x000fca0008000000 */
.L_x_28:
[----:B------:R-:W-:Y:S05]  /*40f0*/  @!P1 BRA `(.L_x_29) ;  /* 0x0000000000049947 */ /* 0x000fea0003800000 */
[----:B------:R-:W-:Y:S01]  /*4100*/  BPT.TRAP 0x1 ;  /* 0x000000040000795c */ /* 0x000fe20000300000 */
.L_x_29:
[----:B------:R2:W-:Y:S04]  /*4110*/  STL [R1+0x94], R2 ;  /* 0x0000940201007387 */ /* 0x0005e80000100800 */
[----:B--2---:R-:W2:Y:S04]  /*4120*/  LDL R2, [R1+0x78] ;  /* 0x0000780001027983 */ /* 0x004ea80000100800 */
[----:B-----5:R3:W-:Y:S04]  /*4130*/  STL [R1+0x90], R0 ;  /* 0x0000900001007387 */ /* 0x0207e80000100800 */
[----:B---3--:R-:W3:Y:S01]  /*4140*/  LDL R0, [R1+0x7c] ;  /* 0x00007c0001007983 */ /* 0x008ee20000100800 */
[----:B0-----:R-:W-:Y:S01]  /*4150*/  IMAD.U32 R229, RZ, RZ, UR24 ;  /* 0x00000018ffe57e24 */ /* 0x001fe2000f8e00ff */
[----:B--2---:R-:W-:-:S02]  /*4160*/  ISETP.NE.AND P0, PT, R2, RZ, PT ;  /* 0x000000ff0200720c */ /* 0x004fc40003f05270 */
[----:B------:R0:W5:Y:S11]  /*4170*/  LDL.LU R2, [R1+0x94] ;  /* 0x0000940001027983 */ /* 0x0001760000300800 */
[----:B------:R-:W-:-:S05]  /*4180*/  @P0 LEA R229, R229, UR10, 0x3 ;  /* 0x0000000ae5e50c11 */ /* 0x000fca000f8e18ff */
[----:B------:R-:W-:-:S05]  /*4190*/  @P0 VIADD R229, R229, 0x18 ;  /* 0x00000018e5e50836 */ /* 0x000fca0000000000 */
[----:B---3--:R-:W-:Y:S02]  /*41a0*/  @P0 PRMT R229, R0, 0x654, R229 ;  /* 0x0000065400e50816 */ /* 0x008fe400000000e5 */
[----:B------:R0:W5:Y:S01]  /*41b0*/  LDL.LU R0, [R1+0x90] ;  /* 0x0000900001007983 */ /* 0x0001620000300800 */
[----:B------:R-:W-:Y:S01]  /*41c0*/  UISETP.GT.U32.AND UP0, UPT, UR13, 0x1, UPT ;  /* 0x000000010d00788c */ /* 0x000fe2000bf04070 */
[----:B------:R0:W-:Y:S05]  /*41d0*/  @P0 SYNCS.ARRIVE.TRANS64.RED.A1T0 RZ, [R229+URZ], RZ ;  /* 0x000000ffe5ff09a7 */ /* 0x0001ea000810043f */
[----:B------:R-:W-:-:S13]  /*41e0*/  PLOP3.LUT P0, PT, PT, PT, UP0, 0x80, 0x0 ;  /* 0x000000000000781c */ /* 0x000fda0003f0f008 */
[----:B0-----:R-:W-:Y:S05]  /*41f0*/  @P0 BRA `(.L_x_30) ;  /* 0x0000000000040947 */ /* 0x001fea0003800000 */
[----:B------:R-:W-:Y:S01]  /*4200*/  BPT.TRAP 0x1 ;  /* 0x000000040000795c */ /* 0x000fe20000300000 */
.L_x_30:
[----:B------:R-:W-:Y:S01]  /*4210*/  UIADD3 UR12, UR12, 0x1, URZ ;  /* 0x000000010c0c7890 */ /* 0x000fe2000fffe03f */
[C---:B------:R-:W-:Y:S01]  /*4220*/  ISETP.GT.AND P0, PT, R228.reuse, 0x1, PT ;  /* 0x00000001e400780c */ /* 0x040fe20003f04270 */
[----:B------:R-:W-:Y:S01]  /*4230*/  UIADD3 UR24, UR24, 0x1, URZ ;  /* 0x0000000118187890 */ /* 0x000fe2000fffe03f */
[----:B------:R-:W-:Y:S01]  /*4240*/  VIADD R228, R228, 0xffffffff ;  /* 0xffffffffe4e47836 */ /* 0x000fe20000000000 */
[----:B------:R-:W-:Y:S02]  /*4250*/  UISETP.NE.AND UP0, UPT, UR12, 0x3, UPT ;  /* 0x000000030c00788c */ /* 0x000fe4000bf05270 */
[----:B------:R-:W-:Y:S02]  /*4260*/  UISETP.NE.AND UP1, UPT, UR24, 0x3, UPT ;  /* 0x000000031800788c */ /* 0x000fe4000bf25270 */
[----:B------:R-:W-:Y:S02]  /*4270*/  USEL UR8, URZ, 0x1, UP0 ;  /* 0x000000013f087887 */ /* 0x000fe40008000000 */
[----:B------:R-:W-:-:S02]  /*4280*/  USEL UR12, UR12, URZ, UP0 ;  /* 0x0000003f0c0c7287 */ /* 0x000fc40008000000 */
[----:B------:R-:W-:Y:S02]  /*4290*/  USEL UR24, UR24, URZ, UP1 ;  /* 0x0000003f18187287 */ /* 0x000fe40008800000 */
[----:B------:R-:W-:Y:S01]  /*42a0*/  LOP3.LUT R227, R227, UR8, RZ, 0x3c, !PT ;  /* 0x00000008e3e37c12 */ /* 0x000fe2000f8e3cff */
[----:B------:R-:W-:Y:S01]  /*42b0*/  UMOV UR8, 0x1 ;  /* 0x0000000100087882 */ /* 0x000fe20000000000 */
[----:B------:R-:W-:Y:S08]  /*42c0*/  @P0 BRA `(.L_x_31) ;  /* 0xffffffec00480947 */ /* 0x000ff0000383ffff */
.L_x_23:
[----:B------:R-:W-:-:S04]  /*42d0*/  UISETP.NE.AND UP0, UPT, UR6, URZ, UPT ;  /* 0x0000003f0600728c */ /* 0x000fc8000bf05270 */
[----:B------:R-:W-:-:S06]  /*42e0*/  USEL UR6, URZ, 0x1, !UP0 ;  /* 0x000000013f067887 */ /* 0x000fcc000c000000 */
[----:B------:R-:W-:-:S13]  /*42f0*/  ISETP.NE.AND P0, PT, RZ, UR6, PT ;  /* 0x00000006ff007c0c */ /* 0x000fda000bf05270 */
[----:B------:R-:W-:Y:S05]  /*4300*/  @!P0 BRA `(.L_x_32) ;  /* 0x0000000c00dc8947 */ /* 0x000fea0003800000 */
[----:B------:R-:W2:Y:S04]  /*4310*/  LDL.LU R227, [R1+0x74] ;  /* 0x0000740001e37983 */ /* 0x000ea80000300800 */
[----:B--2---:R0:W-:Y:S04]  /*4320*/  STL [R1+0x90], R227 ;  /* 0x000090e301007387 */ /* 0x0041e80000100800 */
[----:B0-----:R-:W2:Y:S04]  /*4330*/  LDL.LU R227, [R1+0x70] ;  /* 0x0000700001e37983 */ /* 0x001ea80000300800 */
        /* <DEDUP_REMOVED lines=55> */
[----:B0-----:R-:W2:Y:S01]  /*46b0*/  LDL.LU R227, [R1] ;  /* 0x0000000001e37983 */ /* 0x001ea20000300800 */
[----:B------:R-:W-:-:S02]  /*46c0*/  WARPGROUP.DEPBAR.LE gsb0, 0x0 ;  /* 0x00008000000079c5 */ /* 0x000fc40000010000 */
[----:B------:R-:W-:Y:S01]  /*46d0*/  FADD R226, R88, R226 ;  /* 0x000000e258e27221 */ /* 0x000fe20000000000 */
        /* <DEDUP_REMOVED lines=95> */
[----:B-----5:R-:W-:Y:S01]  /*4cd0*/  FADD R2, R56, R2 ;  /* 0x0000000238027221 */ /* 0x020fe20000000000 */
[----:B------:R-:W-:Y:S01]  /*4ce0*/  FADD R0, R57, R0 ;  /* 0x0000000039007221 */ /* 0x000fe20000000000 */
[----:B--2---:R-:W-:-:S05]  /*4cf0*/  FADD R227, R58, R227 ;  /* 0x000000e33ae37221 */ /* 0x004fca0000000000 */
[----:B------:R0:W-:Y:S04]  /*4d00*/  STL [R1], R227 ;  /* 0x000000e301007387 */ /* 0x0001e80000100800 */
[----:B0-----:R-:W2:Y:S02]  /*4d10*/  LDL.LU R227, [R1+0x100] ;  /* 0x0001000001e37983 */ /* 0x001ea40000300800 */
[----:B--2---:R-:W-:-:S05]  /*4d20*/  FADD R227, R59, R227 ;  /* 0x000000e33be37221 */ /* 0x004fca0000000000 */
[----:B------:R0:W-:Y:S04]  /*4d30*/  STL [R1+0x4], R227 ;  /* 0x000004e301007387 */ /* 0x0001e80000100800 */
        /* <DEDUP_REMOVED lines=83> */
[----:B------:R0:W-:Y:S02]  /*5270*/  STL [R1+0x74], R227 ;  /* 0x000074e301007387 */ /* 0x0001e40000100800 */
.L_x_32:
[----:B------:R-:W-:Y:S02]  /*5280*/  WARPGROUP.DEPBAR.LE gsb0, 0x0 ;  /* 0x00008000000079c5 */ /* 0x000fe40000010000 */
[----:B------:R-:W2:Y:S02]  /*5290*/  LDC R24, c[0x0][0x28c] ;  /* 0x0000a300ff187b82 */ /* 0x000ea40000000800 */
[----:B--2---:R-:W-:-:S13]  /*52a0*/  ISETP.GE.AND P0, PT, R24, 0x1, PT ;  /* 0x000000011800780c */ /* 0x004fda0003f06270 */
[----:B------:R-:W-:Y:S05]  /*52b0*/  @!P0 BRA `(.L_x_33) ;  /* 0x0000000000648947 */ /* 0x000fea0003800000 */
[----:B------:R-:W-:-:S06]  /*52c0*/  UISETP.NE.AND UP0, UPT, UR23, 0x3, UPT ;  /* 0x000000031700788c */ /* 0x000fcc000bf05270 */
[----:B------:R-:W-:-:S13]  /*52d0*/  PLOP3.LUT P0, PT, PT, PT, UP0, 0x80, 0x0 ;  /* 0x000000000000781c */ /* 0x000fda0003f0f008 */
[----:B------:R-:W-:Y:S05]  /*52e0*/  @!P0 BRA `(.L_x_34) ;  /* 0x0000000000048947 */ /* 0x000fea0003800000 */
[----:B------:R-:W-:Y:S01]  /*52f0*/  BPT.TRAP 0x1 ;  /* 0x000000040000795c */ /* 0x000fe20000300000 */
.L_x_34:
[----:B0-----:R-:W2:Y:S01]  /*5300*/  LDL R227, [R1+0x78] ;  /* 0x0000780001e37983 */ /* 0x001ea20000100800 */
[----:B------:R-:W-:Y:S01]  /*5310*/  BSSY B0, `(.L_x_35) ;  /* 0x000000f000007945 */ /* 0x000fe20003800000 */
[----:B--2---:R-:W-:-:S13]  /*5320*/  ISETP.NE.AND P0, PT, R227, RZ, PT ;  /* 0x000000ffe300720c */ /* 0x004fda0003f05270 */
[----:B------:R-:W-:Y:S05]  /*5330*/  @!P0 BRA `(.L_x_36) ;  /* 0x0000000000308947 */ /* 0x000fea0003800000 */
[----:B------:R-:W2:Y:S01]  /*5340*/  LDL R227, [R1+0x7c] ;  /* 0x00007c0001e37983 */ /* 0x000ea20000100800 */
[----:B------:R-:W-:-:S04]  /*5350*/  UISETP.LT.AND UP0, UPT, UR9, 0x1, UPT ;  /* 0x000000010900788c */ /* 0x000fc8000bf01270 */
[----:B------:R-:W-:-:S04]  /*5360*/  USEL UR8, UR9, 0x1, UP0 ;  /* 0x0000000109087887 */ /* 0x000fc80008000000 */
[----:B------:R-:W-:-:S04]  /*5370*/  UIADD3 UR8, UR5, UR9, -UR8 ;  /* 0x0000000905087290 */ /* 0x000fc8000fffe808 */
[----:B------:R-:W-:-:S04]  /*5380*/  UIMAD.WIDE.U32 UR6, UR8, -0x55555555, URZ ;  /* 0xaaaaaaab080678a5 */ /* 0x000fc8000f8e003f */
[----:B------:R-:W-:-:S04]  /*5390*/  USHF.R.U32.HI UR6, URZ, 0x1, UR7 ;  /* 0x000000013f067899 */ /* 0x000fc80008011607 */
[----:B------:R-:W-:-:S04]  /*53a0*/  UIMAD UR8, UR6, -0x3, UR8 ;  /* 0xfffffffd060878a4 */ /* 0x000fc8000f8e0208 */
[----:B------:R-:W-:-:S04]  /*53b0*/  ULEA UR8, UR8, UR10, 0x3 ;  /* 0x0000000a08087291 */ /* 0x000fc8000f8e183f */
[----:B------:R-:W-:-:S06]  /*53c0*/  UIADD3 UR8, UR8, 0x18, URZ ;  /* 0x0000001808087890 */ /* 0x000fcc000fffe03f */
[----:B------:R-:W-:-:S05]  /*53d0*/  IMAD.U32 R24, RZ, RZ, UR8 ;  /* 0x00000008ff187e24 */ /* 0x000fca000f8e00ff */
[----:B--2---:R-:W-:-:S04]  /*53e0*/  PRMT R24, R227, 0x654, R24 ;  /* 0x00000654e3187816 */ /* 0x004fc80000000018 */
[----:B------:R0:W-:Y:S03]  /*53f0*/  SYNCS.ARRIVE.TRANS64.RED.A1T0 RZ, [R24+URZ], RZ ;  /* 0x000000ff18ff79a7 */ /* 0x0001e6000810043f */
.L_x_36:
[----:B------:R-:W-:Y:S05]  /*5400*/  BSYNC B0 ;  /* 0x0000000000007941 */ /* 0x000fea0003800000 */
.L_x_35:
[----:B------:R-:W-:-:S06]  /*5410*/  UISETP.GT.U32.AND UP0, UPT, UR13, 0x1, UPT ;  /* 0x000000010d00788c */ /* 0x000fcc000bf04070 */
[----:B------:R-:W-:-:S13]  /*5420*/  PLOP3.LUT P0, PT, PT, PT, UP0, 0x80, 0x0 ;  /* 0x000000000000781c */ /* 0x000fda0003f0f008 */
[----:B------:R-:W-:Y:S05]  /*5430*/  @P0 BRA `(.L_x_33) ;  /* 0x0000000000040947 */ /* 0x000fea0003800000 */
[----:B------:R-:W-:Y:S01]  /*5440*/  BPT.TRAP 0x1 ;  /* 0x000000040000795c */ /* 0x000fe20000300000 */
.L_x_33:
[----:B-----5:R2:W-:Y:S01]  /*5450*/  STL [R1+0x94], R2 ;  /* 0x0000940201007387 */ /* 0x0205e20000100800 */
[----:B------:R-:W3:Y:S01]  /*5460*/  LDC R29, c[0x0][0x288] ;  /* 0x0000a200ff1d7b82 */ /* 0x000ee20000000800 */
[----:B------:R-:W-:Y:S02]  /*5470*/  UIADD3 UR10, UR9, UR5, URZ ;  /* 0x00000005090a7290 */ /* 0x000fe4000fffe03f */
[----:B------:R-:W-:Y:S01]  /*5480*/  USHF.R.S32.HI UR11, URZ, 0x1f, UR22 ;  /* 0x0000001f3f0b7899 */ /* 0x000fe20008011416 */
[----:B------:R-:W-:Y:S01]  /*5490*/  ULDC.64 UR6, c[0x0][0x5d0] ;  /* 0x0001740000067ab9 */ /* 0x000fe20000000a00 */
[----:B------:R-:W-:Y:S01]  /*54a0*/  ULDC UR12, c[0x0][0x284] ;  /* 0x0000a100000c7ab9 */ /* 0x000fe20000000800 */
[----:B--2---:R-:W2:Y:S04]  /*54b0*/  LDL.LU R2, [R1+0x88] ;  /* 0x0000880001027983 */ /* 0x004ea80000300800 */
[----:B------:R4:W-:Y:S04]  /*54c0*/  STL [R1+0x90], R0 ;  /* 0x0000900001007387 */ /* 0x0009e80000100800 */
[----:B0-----:R-:W3:Y:S01]  /*54d0*/  LDL.LU R227, [R1+0x8c] ;  /* 0x00008c0001e37983 */ /* 0x001ee20000300800 */
[----:B----4-:R-:W0:Y:S02]  /*54e0*/  S2R R0, SR_TID.X ;  /* 0x0000000000007919 */ /* 0x010e240000002100 */
[----:B0-----:R-:W-:-:S02]  /*54f0*/  SHF.R.U32.HI R24, RZ, 0x2, R0 ;  /* 0x00000002ff187819 */ /* 0x001fc40000011600 */
[----:B------:R-:W-:Y:S02]  /*5500*/  LOP3.LUT R26, R0, 0x60, RZ, 0xc0, !PT ;  /* 0x00000060001a7812 */ /* 0x000fe400078ec0ff */
[----:B------:R-:W-:Y:S02]  /*5510*/  SHF.R.U32.HI R27, RZ, 0x7, R0 ;  /* 0x00000007ff1b7819 */ /* 0x000fe40000011600 */
[----:B------:R-:W-:Y:S02]  /*5520*/  LOP3.LUT R25, R24, 0x7, RZ, 0xc0, !PT ;  /* 0x0000000718197812 */ /* 0x000fe400078ec0ff */
[----:B------:R-:W-:Y:S02]  /*5530*/  SHF.R.U32.HI R28, RZ, 0x1, R26 ;  /* 0x00000001ff1c7819 */ /* 0x000fe4000001161a */
[----:B------:R-:W-:Y:S02]  /*5540*/  LOP3.LUT R24, R27, 0x1, RZ, 0xc0, !PT ;  /* 0x000000011b187812 */ /* 0x000fe400078ec0ff */
[----:B------:R-:W-:Y:S01]  /*5550*/  IADD3 R27, RZ, -R28, -R25 ;  /* 0x8000001cff1b7210 */ /* 0x000fe20007ffe819 */
[----:B------:R-:W-:-:S02]  /*5560*/  IMAD.SHL.U32 R32, R0, 0x2, RZ ;  /* 0x0000000200207824 */ /* 0x000fc400078e00ff */
[C---:B------:R-:W-:Y:S02]  /*5570*/  IMAD.SHL.U32 R26, R24.reuse, 0x40, RZ ;  /* 0x00000040181a7824 */ /* 0x040fe400078e00ff */
[----:B------:R-:W-:Y:S01]  /*5580*/  IMAD R42, R24, -0x40, R27 ;  /* 0xffffffc0182a7824 */ /* 0x000fe200078e021b */
[----:B------:R-:W-:Y:S01]  /*5590*/  LOP3.LUT R24, R0, 0x3, RZ, 0xc0, !PT ;  /* 0x0000000300187812 */ /* 0x000fe200078ec0ff */
[----:B--2---:R-:W-:Y:S02]  /*55a0*/  IMAD.SHL.U32 R41, R2, 0x80, RZ ;  /* 0x0000008002297824 */ /* 0x004fe400078e00ff */
[----:B------:R0:W5:Y:S04]  /*55b0*/  LDL.LU R2, [R1+0x94] ;  /* 0x0000940001027983 */ /* 0x0001680000300800 */
[----:B------:R0:W5:Y:S01]  /*55c0*/  LDL.LU R0, [R1+0x90] ;  /* 0x0000900001007983 */ /* 0x0001620000300800 */
[----:B------:R-:W-:Y:S01]  /*55d0*/  LOP3.LUT R43, R26, 0x40, R25, 0xe2, !PT ;  /* 0x000000401a2b7812 */ /* 0x000fe200078ee219 */
[----:B---3--:R-:W-:Y:S01]  /*55e0*/  IMAD.SHL.U32 R25, R227, 0x100, RZ ;  /* 0x00000100e3197824 */ /* 0x008fe200078e00ff */
[----:B------:R-:W-:Y:S01]  /*55f0*/  UISETP.GT.U32.AND UP0, UPT, UR10, 0x2, UPT ;  /* 0x000000020a00788c */ /* 0x000fe2000bf04070 */
[C---:B------:R-:W-:Y:S01]  /*5600*/  ISETP.GE.AND P0, PT, R41.reuse, R29, PT ;  /* 0x0000001d2900720c */ /* 0x040fe20003f06270 */
[----:B------:R-:W-:Y:S01]  /*5610*/  UIMAD UR5, UR11, UR6, URZ ;  /* 0x000000060b0572a4 */ /* 0x000fe2000f8e023f */
[----:B------:R-:W-:Y:S01]  /*5620*/  LOP3.LUT R32, R41, 0x6, R32, 0xf8, !PT ;  /* 0x0000000629207812 */ /* 0x000fe200078ef820 */
[----:B------:R-:W-:Y:S01]  /*5630*/  UISETP.LT.U32.AND UP0, UPT, UR9, 0x3, UP0 ;  /* 0x000000030900788c */ /* 0x000fe20008701070 */
[----:B------:R-:W-:Y:S01]  /*5640*/  ISETP.GE.OR P0, PT, R25, UR12, P0 ;  /* 0x0000000c19007c0c */ /* 0x000fe20008706670 */
[----:B------:R-:W-:Y:S01]  /*5650*/  UISETP.GE.U32.AND UP1, UPT, UR9, 0x3, UPT ;  /* 0x000000030900788c */ /* 0x000fe2000bf26070 */
[----:B------:R-:W-:Y:S01]  /*5660*/  IMAD.U32 R27, RZ, RZ, UR6 ;  /* 0x00000006ff1b7e24 */ /* 0x000fe2000f8e00ff */
[----:B------:R-:W-:Y:S01]  /*5670*/  UIMAD UR8, UR22, UR7, UR5 ;  /* 0x00000007160872a4 */ /* 0x000fe2000f8e0205 */
[----:B------:R-:W-:Y:S01]  /*5680*/  SHF.R.S32.HI R33, RZ, 0x1f, R32 ;  /* 0x0000001fff217819 */ /* 0x000fe20000011420 */
[----:B------:R-:W-:-:S02]  /*5690*/  UIMAD.WIDE.U32 UR6, UR10, -0x55555555, URZ ;  /* 0xaaaaaaab0a0678a5 */ /* 0x000fc4000f8e003f */
[----:B------:R-:W-:Y:S02]  /*56a0*/  USEL UR5, URZ, 0x1, !UP0 ;  /* 0x000000013f057887 */ /* 0x000fe4000c000000 */
[----:B------:R-:W-:Y:S01]  /*56b0*/  USHF.R.U32.HI UR6, URZ, 0x1, UR7 ;  /* 0x000000013f067899 */ /* 0x000fe20008011607 */
[----:B------:R-:W-:Y:S01]  /*56c0*/  IMAD.WIDE.U32 R26, R27, UR22, R32 ;  /* 0x000000161b1a7c25 */ /* 0x000fe2000f8e0020 */
[----:B------:R-:W-:Y:S01]  /*56d0*/  ULOP3.LUT UR4, UR4, UR5, URZ, 0x3c, !UPT ;  /* 0x0000000504047292 */ /* 0x000fe2000f8e3c3f */
[----:B------:R-:W-:Y:S02]  /*56e0*/  IADD3 R42, -R25, UR12, R42 ;  /* 0x0000000c192a7c10 */ /* 0x000fe4000fffe12a */
[----:B------:R-:W-:Y:S01]  /*56f0*/  IMAD.WIDE R38, R227, 0x100, RZ ;  /* 0x00000100e3267825 */ /* 0x000fe200078e02ff */
[----:B------:R-:W-:Y:S02]  /*5700*/  UIMAD UR5, UR6, -0x3, UR10 ;  /* 0xfffffffd060578a4 */ /* 0x000fe4000f8e020a */
[----:B------:R-:W-:Y:S01]  /*5710*/  @UP1 ULOP3.LUT UR4, UR4, 0x1, UR6, 0x78, !UPT ;  /* 0x0000000104041892 */ /* 0x000fe2000f8e7806 */
[----:B------:R-:W-:-:S02]  /*5720*/  IMAD R24, R24, -0x2, R29 ;  /* 0xfffffffe18187824 */ /* 0x000fc400078e021d */
[----:B------:R-:W-:Y:S01]  /*5730*/  VIADD R27, R27, UR8 ;  /* 0x000000081b1b7c36 */ /* 0x000fe20008000000 */
[----:B------:R-:W-:Y:S01]  /*5740*/  LOP3.LUT R43, R38, R43, R28, 0xfe, !PT ;  /* 0x0000002b262b7212 */ /* 0x000fe200078efe1c */
[----:B------:R-:W-:Y:S02]  /*5750*/  IMAD.IADD R41, R24, 0x1, -R41 ;  /* 0x0000000118297824 */ /* 0x000fe400078e0a29 */
[----:B------:R-:W-:Y:S01]  /*5760*/  IMAD.MOV.U32 R40, RZ, RZ, -0x1 ;  /* 0xffffffffff287424 */ /* 0x000fe200078e00ff */
[----:B0-----:R-:W-:Y:S06]  /*5770*/  @P0 BRA `(.L_x_37) ;  /* 0x0000008c00fc0947 */ /* 0x001fec0003800000 */
[----:B------:R-:W0:Y:S01]  /*5780*/  LDC.64 R28, c[0x0][0x5c8] ;  /* 0x00017200ff1c7b82 */ /* 0x000e220000000a00 */
[----:B------:R-:W-:Y:S01]  /*5790*/  ULDC.64 UR6, c[0x0][0x5c0] ;  /* 0x0001700000067ab9 */ /* 0x000fe20000000a00 */
[----:B------:R-:W-:Y:S01]  /*57a0*/  BSSY B0, `(.L_x_37) ;  /* 0x00008fc000007945 */ /* 0x000fe20003800000 */
[-C--:B0-----:R-:W-:Y:S01]  /*57b0*/  IMAD R24, R39, R28.reuse, RZ ;  /* 0x0000001c27187224 */ /* 0x081fe200078e02ff */
[----:B------:R-:W-:Y:S01]  /*57c0*/  SHF.L.U64.HI R34, R28, 0x3, R29 ;  /* 0x000000031c227819 */ /* 0x000fe2000001021d */
[----:B------:R-:W-:-:S04]  /*57d0*/  IMAD.WIDE.U32 R26, R43, R28, R26 ;  /* 0x0000001c2b1a7225 */ /* 0x000fc800078e001a */
[----:B------:R-:W-:Y:S01]  /*57e0*/  IMAD R25, R43, R29, R24 ;  /* 0x0000001d2b197224 */ /* 0x000fe200078e0218 */
[----:B------:R-:W-:Y:S01]  /*57f0*/  IADD3 R24, P3, R26, UR6, RZ ;  /* 0x000000061a187c10 */ /* 0x000fe2000ff7e0ff */
[C---:B------:R-:W-:Y:S01]  /*5800*/  IMAD.SHL.U32 R35, R28.reuse, 0x8, RZ ;  /* 0x000000081c237824 */ /* 0x040fe200078e00ff */
[----:B------:R-:W-:Y:S01]  /*5810*/  LEA R30, P2, R28, R26, 0x7 ;  /* 0x0000001a1c1e7211 */ /* 0x000fe200078438ff */
[----:B------:R-:W-:-:S03]  /*5820*/  IMAD.IADD R27, R27, 0x1, R25 ;  /* 0x000000011b1b7824 */ /* 0x000fc600078e0219 */
[----:B------:R-:W-:Y:S02]  /*5830*/  IADD3 R26, P1, P0, R26, UR6, R35 ;  /* 0x000000061a1a7c10 */ /* 0x000fe4000f83e023 */
[----:B------:R-:W-:Y:S02]  /*5840*/  IADD3.X R25, R27, UR7, RZ, P3, !PT ;  /* 0x000000071b197c10 */ /* 0x000fe40009ffe4ff */
[----:B------:R-:W-:Y:S02]  /*5850*/  FSETP.NEU.AND P3, PT, RZ, UR21, PT ;  /* 0x00000015ff007c0b */ /* 0x000fe4000bf6d000 */
[----:B------:R-:W-:Y:S02]  /*5860*/  LEA.HI.X R31, R28, R27, R29, 0x7, P2 ;  /* 0x0000001b1c1f7211 */ /* 0x000fe400010f3c1d */
[C---:B------:R-:W-:Y:S02]  /*5870*/  IADD3 R28, P2, R30.reuse, UR6, RZ ;  /* 0x000000061e1c7c10 */ /* 0x040fe4000ff5e0ff */
[----:B------:R-:W-:-:S02]  /*5880*/  IADD3 R30, P5, P6, R30, UR6, R35 ;  /* 0x000000061e1e7c10 */ /* 0x000fc4000febe023 */
[----:B------:R-:W-:Y:S02]  /*5890*/  IADD3.X R29, R31, UR7, RZ, P2, !PT ;  /* 0x000000071f1d7c10 */ /* 0x000fe400097fe4ff */
[--C-:B------:R-:W-:Y:S02]  /*58a0*/  IADD3.X R27, R27, UR7, R34.reuse, P1, P0 ;  /* 0x000000071b1b7c10 */ /* 0x100fe40008fe0422 */
[----:B------:R-:W-:Y:S01]  /*58b0*/  IADD3.X R31, R31, UR7, R34, P5, P6 ;  /* 0x000000071f1f7c10 */ /* 0x000fe2000afec422 */
[----:B------:R-:W-:Y:S06]  /*58c0*/  @!P3 BRA `(.L_x_38) ;  /* 0x0000006c001cb947 */ /* 0x000fec0003800000 */
[----:B------:R-:W-:Y:S01]  /*58d0*/  ULDC.64 UR16, c[0x0][0x5b8] ;  /* 0x00016e0000107ab9 */ /* 0x000fe20000000a00 */
[----:B------:R-:W-:Y:S01]  /*58e0*/  ISETP.GE.AND P0, PT, R42, 0x1, PT ;  /* 0x000000012a00780c */ /* 0x000fe20003f06270 */
[----:B------:R-:W-:Y:S02]  /*58f0*/  UIMAD UR6, UR11, UR16, URZ ;  /* 0x000000100b0672a4 */ /* 0x000fe4000f8e023f */
[----:B------:R-:W-:Y:S01]  /*5900*/  IMAD.U32 R35, RZ, RZ, UR16 ;  /* 0x00000010ff237e24 */ /* 0x000fe2000f8e00ff */
[----:B------:R-:W-:Y:S01]  /*5910*/  BSSY B1, `(.L_x_39) ;  /* 0x0000010000017945 */ /* 0x000fe20003800000 */
[----:B------:R-:W-:Y:S01]  /*5920*/  ISETP.LT.OR P3, PT, R41, 0x1, !P0 ;  /* 0x000000012900780c */ /* 0x000fe20004761670 */
[----:B------:R-:W-:Y:S02]  /*5930*/  UIMAD UR6, UR22, UR17, UR6 ;  /* 0x00000011160672a4 */ /* 0x000fe4000f8e0206 */
[----:B------:R-:W-:Y:S01]  /*5940*/  IMAD.WIDE.U32 R32, R35, UR22, R32 ;  /* 0x0000001623207c25 */ /* 0x000fe2000f8e0020 */
[----:B------:R-:W-:-:S03]  /*5950*/  ULDC.64 UR10, c[0x0][0x5a8] ;  /* 0x00016a00000a7ab9 */ /* 0x000fc60000000a00 */
[----:B------:R-:W-:Y:S02]  /*5960*/  IMAD.MOV.U32 R36, RZ, RZ, R32 ;  /* 0x000000ffff247224 */ /* 0x000fe400078e0020 */
[----:B------:R-:W-:Y:S01]  /*5970*/  VIADD R37, R33, UR6 ;  /* 0x0000000621257c36 */ /* 0x000fe20008000000 */
[----:B------:R-:W-:Y:S02]  /*5980*/  ULDC.64 UR6, c[0x0][0x5b0] ;  /* 0x00016c0000067ab9 */ /* 0x000fe40000000a00 */
[----:B------:R-:W-:Y:S02]  /*5990*/  IMAD R34, R39, UR6, RZ ;  /* 0x0000000627227c24 */ /* 0x000fe4000f8e02ff */
[----:B------:R-:W-:-:S04]  /*59a0*/  IMAD.WIDE.U32 R32, R43, UR6, R36 ;  /* 0x000000062b207c25 */ /* 0x000fc8000f8e0024 */
[--C-:B------:R-:W-:Y:S01]  /*59b0*/  IMAD R35, R43, UR7, R34.reuse ;  /* 0x000000072b237c24 */ /* 0x100fe2000f8e0222 */
[----:B------:R-:W-:Y:S02]  /*59c0*/  IADD3 R32, P1, R32, UR10, RZ ;  /* 0x0000000a20207c10 */ /* 0x000fe4000ff3e0ff */
[----:B------:R-:W-:Y:S02]  /*59d0*/  PRMT R34, RZ, 0x7610, R34 ;  /* 0x00007610ff227816 */ /* 0x000fe40000000022 */
[----:B------:R-:W-:Y:S01]  /*59e0*/  IADD3.X R33, R33, UR11, R35, P1, !PT ;  /* 0x0000000b21217c10 */ /* 0x000fe20008ffe423 */
[----:B------:R-:W-:Y:S08]  /*59f0*/  @P3 BRA `(.L_x_40) ;  /* 0x0000000000043947 */ /* 0x000ff00003800000 */
[----:B------:R0:W5:Y:S02]  /*5a00*/  LDG.E.U8 R34, desc[UR14][R32.64] ;  /* 0x0000000e20227981 */ /* 0x000164000c1e1100 */
.L_x_40:
[----:B------:R-:W-:Y:S05]  /*5a10*/  BSYNC B1 ;  /* 0x0000000000017941 */ /* 0x000fea0003800000 */
.L_x_39:
[----:B-----5:R-:W-:Y:S01]  /*5a20*/  LOP3.LUT R34, R34, 0xff, RZ, 0xc0, !PT ;  /* 0x000000ff22227812 */ /* 0x020fe200078ec0ff */
[----:B------:R-:W-:Y:S01]  /*5a30*/  BSSY B1, `(.L_x_41) ;  /* 0x000000b000017945 */ /* 0x000fe20003800000 */
[----:B------:R-:W-:Y:S02]  /*5a40*/  ISETP.LT.OR P2, PT, R41, 0x2, !P0 ;  /* 0x000000022900780c */ /* 0x000fe40004741670 */
[----:B------:R-:W-:-:S05]  /*5a50*/  F2FP.F16.E5M2.UNPACK_B R34, R34 ;  /* 0x00000022ff22723e */ /* 0x000fca00020004ff */
[----:B------:R-:W-:-:S05]  /*5a60*/  HADD2.F32 R34, -RZ, R34.H0_H0 ;  /* 0x20000022ff227230 */ /* 0x000fca0000004100 */
[----:B------:R-:W-:Y:S01]  /*5a70*/  FMUL R35, R34, UR21 ;  /* 0x0000001522237c20 */ /* 0x000fe20008400000 */
[----:B------:R-:W-:-:S03]  /*5a80*/  PRMT R34, RZ, 0x7610, R34 ;  /* 0x00007610ff227816 */ /* 0x000fc60000000022 */
[----:B------:R-:W-:-:S05]  /*5a90*/  FFMA R35, R226, UR20, R35 ;  /* 0x00000014e2237c23 */ /* 0x000fca0008000023 */
[----:B------:R-:W-:-:S05]  /*5aa0*/  F2FP.SATFINITE.E5M2.F32.PACK_AB_MERGE_C R35, RZ, R35, RZ ;  /* 0x00000023ff23723e */ /* 0x000fca00048060ff */
[----:B------:R2:W-:Y:S01]  /*5ab0*/  @!P3 STG.E.U8 desc[UR14][R24.64], R35 ;  /* 0x000000231800b986 */ /* 0x0005e2000c10110e */
[----:B------:R-:W-:Y:S05]  /*5ac0*/  @P2 BRA `(.L_x_42) ;  /* 0x0000000000042947 */ /* 0x000fea0003800000 */
[----:B------:R3:W5:Y:S02]  /*5ad0*/  LDG.E.U8 R34, desc[UR14][R32.64+0x1] ;  /* 0x0000010e20227981 */ /* 0x000764000c1e1100 */
.L_x_42:
[----:B------:R-:W-:Y:S05]  /*5ae0*/  BSYNC B1 ;  /* 0x0000000000017941 */ /* 0x000fea0003800000 */
.L_x_41:
[----:B-----5:R-:W-:Y:S01]  /*5af0*/  LOP3.LUT R34, R34, 0xff, RZ, 0xc0, !PT ;  /* 0x000000ff22227812 */ /* 0x020fe200078ec0ff */
[----:B------:R-:W-:Y:S01]  /*5b00*/  BSSY B1, `(.L_x_43) ;  /* 0x0000013000017945 */ /* 0x000fe20003800000 */
[----:B------:R-:W-:Y:S02]  /*5b10*/  IADD3 R45, P1, R43, 0x8, RZ ;  /* 0x000000082b2d7810 */ /* 0x000fe40007f3e0ff */
[----:B------:R-:W-:-:S03]  /*5b20*/  F2FP.F16.E5M2.UNPACK_B R34, R34 ;  /* 0x00000022ff22723e */ /* 0x000fc600020004ff */
[----:B--2---:R-:W-:Y:S01]  /*5b30*/  IMAD.X R35, RZ, RZ, R39, P1 ;  /* 0x000000ffff237224 */ /* 0x004fe200008e0627 */
[----:B------:R-:W-:Y:S01]  /*5b40*/  ISETP.GE.AND P1, PT, R42, 0x9, PT ;  /* 0x000000092a00780c */ /* 0x000fe20003f26270 */
[----:B------:R-:W-:Y:S02]  /*5b50*/  HADD2.F32 R34, -RZ, R34.H0_H0 ;  /* 0x20000022ff227230 */ /* 0x000fe40000004100 */
[----:B------:R-:W-:Y:S01]  /*5b60*/  IMAD R46, R35, UR6, RZ ;  /* 0x00000006232e7c24 */ /* 0x000fe2000f8e02ff */
[----:B------:R-:W-:Y:S02]  /*5b70*/  ISETP.LT.OR P5, PT, R41, 0x1, !P1 ;  /* 0x000000012900780c */ /* 0x000fe40004fa1670 */
[----:B------:R-:W-:Y:S01]  /*5b80*/  FMUL R44, R34, UR21 ;  /* 0x00000015222c7c20 */ /* 0x000fe20008400000 */
[----:B------:R-:W-:-:S04]  /*5b90*/  IMAD.WIDE.U32 R34, R45, UR6, R36 ;  /* 0x000000062d227c25 */ /* 0x000fc8000f8e0024 */
[----:B------:R-:W-:Y:S01]  /*5ba0*/  FFMA R44, R225, UR20, R44 ;  /* 0x00000014e12c7c23 */ /* 0x000fe2000800002c */
[----:B------:R-:W-:Y:S01]  /*5bb0*/  IMAD R45, R45, UR7, R46 ;  /* 0x000000072d2d7c24 */ /* 0x000fe2000f8e022e */
[----:B------:R-:W-:-:S03]  /*5bc0*/  IADD3 R34, P3, R34, UR10, RZ ;  /* 0x0000000a22227c10 */ /* 0x000fc6000ff7e0ff */
[----:B------:R-:W-:Y:S02]  /*5bd0*/  F2FP.SATFINITE.E5M2.F32.PACK_AB_MERGE_C R47, RZ, R44, RZ ;  /* 0x0000002cff2f723e */ /* 0x000fe400048060ff */
[----:B------:R-:W-:Y:S02]  /*5be0*/  IADD3.X R35, R35, UR11, R45, P3, !PT ;  /* 0x0000000b23237c10 */ /* 0x000fe40009ffe42d */
[----:B------:R-:W-:Y:S01]  /*5bf0*/  PRMT R44, RZ, 0x7610, R44 ;  /* 0x00007610ff2c7816 */ /* 0x000fe2000000002c */
[----:B------:R2:W-:Y:S01]  /*5c00*/  @!P2 STG.E.U8 desc[UR14][R24.64+0x1], R47 ;  /* 0x0000012f1800a986 */ /* 0x0005e2000c10110e */
[----:B------:R-:W-:Y:S05]  /*5c10*/  @P5 BRA `(.L_x_44) ;  /* 0x0000000000045947 */ /* 0x000fea0003800000 */
[----:B------:R4:W5:Y:S02]  /*5c20*/  LDG.E.U8 R44, desc[UR14][R34.64] ;  /* 0x0000000e222c7981 */ /* 0x000964000c1e1100 */
.L_x_44:
[----:B------:R-:W-:Y:S05]  /*5c30*/  BSYNC B1 ;  /* 0x0000000000017941 */ /* 0x000fea0003800000 */
.L_x_43:
        /* <DEDUP_REMOVED lines=12> */
.L_x_46:
[----:B------:R-:W-:Y:S05]  /*5d00*/  BSYNC B1 ;  /* 0x0000000000017941 */ /* 0x000fea0003800000 */
.L_x_45:
[----:B-----5:R-:W-:Y:S01]  /*5d10*/  LOP3.LUT R44, R44, 0xff, RZ, 0xc0, !PT ;  /* 0x000000ff2c2c7812 */ /* 0x020fe200078ec0ff */
[----:B------:R-:W-:Y:S01]  /*5d20*/  BSSY B1, `(.L_x_47) ;  /* 0x000000b000017945 */ /* 0x000fe20003800000 */
[----:B------:R-:W-:Y:S02]  /*5d30*/  ISETP.LT.OR P3, PT, R41, 0x9, !P0 ;  /* 0x000000092900780c */ /* 0x000fe40004761670 */
[----:B------:R-:W-:-:S05]  /*5d40*/  F2FP.F16.E5M2.UNPACK_B R44, R44 ;  /* 0x0000002cff2c723e */ /* 0x000fca00020004ff */
[----:B------:R-:W-:-:S05]  /*5d50*/  HADD2.F32 R44, -RZ, R44.H0_H0 ;  /* 0x2000002cff2c7230 */ /* 0x000fca0000004100 */
[----:B------:R-:W-:-:S04]  /*5d60*/  FMUL R44, R44, UR21 ;  /* 0x000000152c2c7c20 */ /* 0x000fc80008400000 */
[----:B------:R-:W-:-:S05]  /*5d70*/  FFMA R44, R223, UR20, R44 ;  /* 0x00000014df2c7c23 */ /* 0x000fca000800002c */
[----:B0-----:R-:W-:Y:S02]  /*5d80*/  F2FP.SATFINITE.E5M2.F32.PACK_AB_MERGE_C R45, RZ, R44, RZ ;  /* 0x0000002cff2d723e */ /* 0x001fe400048060ff */
[----:B------:R-:W-:-:S03]  /*5d90*/  PRMT R44, RZ, 0x7610, R44 ;  /* 0x00007610ff2c7816 */ /* 0x000fc6000000002c */
[----:B------:R0:W-:Y:S01]  /*5da0*/  @!P2 STG.E.U8 desc[UR14][R26.64+0x1], R45 ;  /* 0x0000012d1a00a986 */ /* 0x0001e2000c10110e */
[----:B------:R-:W-:Y:S05]  /*5db0*/  @P3 BRA `(.L_x_48) ;  /* 0x0000000000043947 */ /* 0x000fea0003800000 */
[----:B------:R0:W5:Y:S02]  /*5dc0*/  LDG.E.U8 R44, desc[UR14][R32.64+0x8] ;  /* 0x0000080e202c7981 */ /* 0x000164000c1e1100 */
.L_x_48:
[----:B------:R-:W-:Y:S05]  /*5dd0*/  BSYNC B1 ;  /* 0x0000000000017941 */ /* 0x000fea0003800000 */
.L_x_47:
[----:B-----5:R-:W-:Y:S01]  /*5de0*/  LOP3.LUT R44, R44, 0xff, RZ, 0xc0, !PT ;  /* 0x000000ff2c2c7812 */ /* 0x020fe200078ec0ff */
[----:B------:R-:W-:Y:S01]  /*5df0*/  BSSY B1, `(.L_x_49) ;  /* 0x000000b000017945 */ /* 0x000fe20003800000 */
[----:B------:R-:W-:Y:S02]  /*5e00*/  ISETP.LT.OR P2, PT, R41, 0xa, !P0 ;  /* 0x0000000a2900780c */ /* 0x000fe40004741670 */
[----:B------:R-:W-:-:S05]  /*5e10*/  F2FP.F16.E5M2.UNPACK_B R44, R44 ;  /* 0x0000002cff2c723e */ /* 0x000fca00020004ff */
[----:B------:R-:W-:-:S05]  /*5e20*/  HADD2.F32 R44, -RZ, R44.H0_H0 ;  /* 0x2000002cff2c7230 */ /* 0x000fca0000004100 */
[----:B0-----:R-:W-:Y:S01]  /*5e30*/  FMUL R45, R44, UR21 ;  /* 0x000000152c2d7c20 */ /* 0x001fe20008400000 */
[----:B------:R-:W-:-:S03]  /*5e40*/  PRMT R44, RZ, 0x7610, R44 ;  /* 0x00007610ff2c7816 */ /* 0x000fc6000000002c */
[----:B------:R-:W-:-:S05]  /*5e50*/  FFMA R45, R222, UR20, R45 ;  /* 0x00000014de2d7c23 */ /* 0x000fca000800002d */
[----:B------:R-:W-:-:S05]  /*5e60*/  F2FP.SATFINITE.E5M2.F32.PACK_AB_MERGE_C R45, RZ, R45, RZ ;  /* 0x0000002dff2d723e */ /* 0x000fca00048060ff */
[----:B------:R0:W-:Y:S01]  /*5e70*/  @!P3 STG.E.U8 desc[UR14][R24.64+0x8], R45 ;  /* 0x0000082d1800b986 */ /* 0x0001e2000c10110e */
[----:B------:R-:W-:Y:S05]  /*5e80*/  @P2 BRA `(.L_x_50) ;  /* 0x0000000000042947 */ /* 0x000fea0003800000 */
[----:B------:R0:W5:Y:S02]  /*5e90*/  LDG.E.U8 R44, desc[UR14][R32.64+0x9] ;  /* 0x0000090e202c7981 */ /* 0x000164000c1e1100 */
.L_x_50:
[----:B------:R-:W-:Y:S05]  /*5ea0*/  BSYNC B1 ;  /* 0x0000000000017941 */ /* 0x000fea0003800000 */
.L_x_49:
        /* <DEDUP_REMOVED lines=12> */
.L_x_52:
[----:B------:R-:W-:Y:S05]  /*5f70*/  BSYNC B1 ;  /* 0x0000000000017941 */ /* 0x000fea0003800000 */
.L_x_51:
        /* <DEDUP_REMOVED lines=12> */
.L_x_54:
[----:B------:R-:W-:Y:S05]  /*6040*/  BSYNC B1 ;  /* 0x0000000000017941 */ /* 0x000fea0003800000 */
.L_x_53:
        /* <DEDUP_REMOVED lines=12> */
.L_x_56:
[----:B------:R-:W-:Y:S05]  /*6110*/  BSYNC B1 ;  /* 0x0000000000017941 */ /* 0x000fea0003800000 */
.L_x_55:
        /* <DEDUP_REMOVED lines=12> */
.L_x_58:
[----:B------:R-:W-:Y:S05]  /*61e0*/  BSYNC B1 ;  /* 0x0000000000017941 */ /* 0x000fea0003800000 */
.L_x_57:
        /* <DEDUP_REMOVED lines=12> */
.L_x_60:
[----:B------:R-:W-:Y:S05]  /*62b0*/  BSYNC B1 ;  /* 0x0000000000017941 */ /* 0x000fea0003800000 */
.L_x_59:
        /* <DEDUP_REMOVED lines=12> */
.L_x_62:
[----:B------:R-:W-:Y:S05]  /*6380*/  BSYNC B1 ;  /* 0x0000000000017941 */ /* 0x000fea0003800000 */
.L_x_61:
        /* <DEDUP_REMOVED lines=12> */
.L_x_64:
[----:B------:R-:W-:Y:S05]  /*6450*/  BSYNC B1 ;  /* 0x0000000000017941 */ /* 0x000fea0003800000 */
.L_x_63:
        /* <DEDUP_REMOVED lines=12> */
.L_x_66:
[----:B------:R-:W-:Y:S05]  /*6520*/  BSYNC B1 ;  /* 0x0000000000017941 */ /* 0x000fea0003800000 */
.L_x_65:
        /* <DEDUP_REMOVED lines=12> */
.L_x_68:
[----:B------:R-:W-:Y:S05]  /*65f0*/  BSYNC B1 ;  /* 0x0000000000017941 */ /* 0x000fea0003800000 */
.L_x_67:
        /* <DEDUP_REMOVED lines=12> */
.L_x_70:
[----:B------:R-:W-:Y:S05]  /*66c0*/  BSYNC B1 ;  /* 0x0000000000017941 */ /* 0x000fea0003800000 */
.L_x_69:
        /* <DEDUP_REMOVED lines=12> */
.L_x_72:
[----:B------:R-:W-:Y:S05]  /*6790*/  BSYNC B1 ;  /* 0x0000000000017941 */ /* 0x000fea0003800000 */
.L_x_71:
        /* <DEDUP_REMOVED lines=12> */
.L_x_74:
[----:B------:R-:W-:Y:S05]  /*6860*/  BSYNC B1 ;  /* 0x0000000000017941 */ /* 0x000fea0003800000 */
.L_x_73:
        /* <DEDUP_REMOVED lines=12> */
.L_x_76:
[----:B------:R-:W-:Y:S05]  /*6930*/  BSYNC B1 ;  /* 0x0000000000017941 */ /* 0x000fea0003800000 */
.L_x_75:
        /* <DEDUP_REMOVED lines=12> */
.L_x_78:
[----:B------:R-:W-:Y:S05]  /*6a00*/  BSYNC B1 ;  /* 0x0000000000017941 */ /* 0x000fea0003800000 */
.L_x_77:
        /* <DEDUP_REMOVED lines=12> */
.L_x_80:
[----:B------:R-:W-:Y:S05]  /*6ad0*/  BSYNC B1 ;  /* 0x0000000000017941 */ /* 0x000fea0003800000 */
.L_x_79:
        /* <DEDUP_REMOVED lines=12> */
.L_x_82:
[----:B------:R-:W-:Y:S05]  /*6ba0*/  BSYNC B1 ;  /* 0x0000000000017941 */ /* 0x000fea0003800000 */
.L_x_81:
        /* <DEDUP_REMOVED lines=12> */
.L_x_84:
[----:B------:R-:W-:Y:S05]  /*6c70*/  BSYNC B1 ;  /* 0x0000000000017941 */ /* 0x000fea0003800000 */
.L_x_83:
        /* <DEDUP_REMOVED lines=12> */
.L_x_86:
[----:B------:R-:W-:Y:S05]  /*6d40*/  BSYNC B1 ;  /* 0x0000000000017941 */ /* 0x000fea0003800000 */
.L_x_85:
        /* <DEDUP_REMOVED lines=12> */
.L_x_88:
[----:B------:R-:W-:Y:S05]  /*6e10*/  BSYNC B1 ;  /* 0x0000000000017941 */ /* 0x000fea0003800000 */
.L_x_87:
        /* <DEDUP_REMOVED lines=12> */
.L_x_90:
[----:B------:R-:W-:Y:S05]  /*6ee0*/  BSYNC B1 ;  /* 0x0000000000017941 */ /* 0x000fea0003800000 */
.L_x_89:
        /* <DEDUP_REMOVED lines=12> */
.L_x_92:
[----:B------:R-:W-:Y:S05]  /*6fb0*/  BSYNC B1 ;  /* 0x0000000000017941 */ /* 0x000fea0003800000 */
.L_x_91:
        /* <DEDUP_REMOVED lines=12> */
.L_x_94:
[----:B------:R-:W-:Y:S05]  /*7080*/  BSYNC B1 ;  /* 0x0000000000017941 */ /* 0x000fea0003800000 */
.L_x_93:
        /* <DEDUP_REMOVED lines=12> */
.L_x_96:
[----:B------:R-:W-:Y:S05]  /*7150*/  BSYNC B1 ;  /* 0x0000000000017941 */ /* 0x000fea0003800000 */
.L_x_95:
        /* <DEDUP_REMOVED lines=12> */
.L_x_98:
[----:B------:R-:W-:Y:S05]  /*7220*/  BSYNC B1 ;  /* 0x0000000000017941 */ /* 0x000fea0003800000 */
.L_x_97:
        /* <DEDUP_REMOVED lines=12> */
.L_x_100:
[----:B------:R-:W-:Y:S05]  /*72f0*/  BSYNC B1 ;  /* 0x0000000000017941 */ /* 0x000fea0003800000 */
.L_x_99:
        /* <DEDUP_REMOVED lines=12> */
.L_x_102:
[----:B------:R-:W-:Y:S05]  /*73c0*/  BSYNC B1 ;  /* 0x0000000000017941 */ /* 0x000fea0003800000 */
.L_x_101:
        /* <DEDUP_REMOVED lines=12> */
.L_x_104:
[----:B------:R-:W-:Y:S05]  /*7490*/  BSYNC B1 ;  /* 0x0000000000017941 */ /* 0x000fea0003800000 */
.L_x_103:
        /* <DEDUP_REMOVED lines=12> */
.L_x_106:
[----:B------:R-:W-:Y:S05]  /*7560*/  BSYNC B1 ;  /* 0x0000000000017941 */ /* 0x000fea0003800000 */
.L_x_105:
        /* <DEDUP_REMOVED lines=12> */
.L_x_108:
[----:B------:R-:W-:Y:S05]  /*7630*/  BSYNC B1 ;  /* 0x0000000000017941 */ /* 0x000fea0003800000 */
.L_x_107:
        /* <DEDUP_REMOVED lines=12> */
.L_x_110:
[----:B------:R-:W-:Y:S05]  /*7700*/  BSYNC B1 ;  /* 0x0000000000017941 */ /* 0x000fea0003800000 */
.L_x_109:
        /* <DEDUP_REMOVED lines=12> */
.L_x_112:
[----:B------:R-:W-:Y:S05]  /*77d0*/  BSYNC B1 ;  /* 0x0000000000017941 */ /* 0x000fea0003800000 */
.L_x_111:
        /* <DEDUP_REMOVED lines=12> */
.L_x_114:
[----:B------:R-:W-:Y:S05]  /*78a0*/  BSYNC B1 ;  /* 0x0000000000017941 */ /* 0x000fea0003800000 */
.L_x_113:
        /* <DEDUP_REMOVED lines=12> */
.L_x_116:
[----:B------:R-:W-:Y:S05]  /*7970*/  BSYNC B1 ;  /* 0x0000000000017941 */ /* 0x000fea0003800000 */
.L_x_115:
        /* <DEDUP_REMOVED lines=12> */
.L_x_118:
[----:B------:R-:W-:Y:S05]  /*7a40*/  BSYNC B1 ;  /* 0x0000000000017941 */ /* 0x000fea0003800000 */
.L_x_117:
        /* <DEDUP_REMOVED lines=12> */
.L_x_120:
[----:B------:R-:W-:Y:S05]  /*7b10*/  BSYNC B1 ;  /* 0x0000000000017941 */ /* 0x000fea0003800000 */
.L_x_119:
        /* <DEDUP_REMOVED lines=12> */
.L_x_122:
[----:B------:R-:W-:Y:S05]  /*7be0*/  BSYNC B1 ;  /* 0x0000000000017941 */ /* 0x000fea0003800000 */
.L_x_121:
        /* <DEDUP_REMOVED lines=12> */
.L_x_124:
[----:B------:R-:W-:Y:S05]  /*7cb0*/  BSYNC B1 ;  /* 0x0000000000017941 */ /* 0x000fea0003800000 */
.L_x_123:
        /* <DEDUP_REMOVED lines=12> */
.L_x_126:
[----:B------:R-:W-:Y:S05]  /*7d80*/  BSYNC B1 ;  /* 0x0000000000017941 */ /* 0x000fea0003800000 */
.L_x_125:
        /* <DEDUP_REMOVED lines=12> */
.L_x_128:
[----:B------:R-:W-:Y:S05]  /*7e50*/  BSYNC B1 ;  /* 0x0000000000017941 */ /* 0x000fea0003800000 */
.L_x_127:
        /* <DEDUP_REMOVED lines=12> */
.L_x_130:
[----:B------:R-:W-:Y:S05]  /*7f20*/  BSYNC B1 ;  /* 0x0000000000017941 */ /* 0x000fea0003800000 */
.L_x_129:
        /* <DEDUP_REMOVED lines=12> */
.L_x_132:
[----:B------:R-:W-:Y:S05]  /*7ff0*/  BSYNC B1 ;  /* 0x0000000000017941 */ /* 0x000fea0003800000 */
.L_x_131:
        /* <DEDUP_REMOVED lines=12> */
.L_x_134:
[----:B------:R-:W-:Y:S05]  /*80c0*/  BSYNC B1 ;  /* 0x0000000000017941 */ /* 0x000fea0003800000 */
.L_x_133:
        /* <DEDUP_REMOVED lines=12> */
.L_x_136:
[----:B------:R-:W-:Y:S05]  /*8190*/  BSYNC B1 ;  /* 0x0000000000017941 */ /* 0x000fea0003800000 */
.L_x_135:
        /* <DEDUP_REMOVED lines=12> */
.L_x_138:
[----:B------:R-:W-:Y:S05]  /*8260*/  BSYNC B1 ;  /* 0x0000000000017941 */ /* 0x000fea0003800000 */
.L_x_137:
        /* <DEDUP_REMOVED lines=12> */
.L_x_140:
[----:B------:R-:W-:Y:S05]  /*8330*/  BSYNC B1 ;  /* 0x0000000000017941 */ /* 0x000fea0003800000 */
.L_x_139:
        /* <DEDUP_REMOVED lines=12> */
.L_x_142:
[----:B------:R-:W-:Y:S05]  /*8400*/  BSYNC B1 ;  /* 0x0000000000017941 */ /* 0x000fea0003800000 */
.L_x_141:
        /* <DEDUP_REMOVED lines=12> */
.L_x_144:
[----:B------:R-:W-:Y:S05]  /*84d0*/  BSYNC B1 ;  /* 0x0000000000017941 */ /* 0x000fea0003800000 */
.L_x_143:
        /* <DEDUP_REMOVED lines=12> */
.L_x_146:
[----:B------:R-:W-:Y:S05]  /*85a0*/  BSYNC B1 ;  /* 0x0000000000017941 */ /* 0x000fea0003800000 */
.L_x_145:
        /* <DEDUP_REMOVED lines=12> */
.L_x_148:
[----:B------:R-:W-:Y:S05]  /*8670*/  BSYNC B1 ;  /* 0x0000000000017941 */ /* 0x000fea0003800000 */
.L_x_147:
        /* <DEDUP_REMOVED lines=12> */
.L_x_150:
[----:B------:R-:W-:Y:S05]  /*8740*/  BSYNC B1 ;  /* 0x0000000000017941 */ /* 0x000fea0003800000 */
.L_x_149:
        /* <DEDUP_REMOVED lines=12> */
.L_x_152:
[----:B------:R-:W-:Y:S05]  /*8810*/  BSYNC B1 ;  /* 0x0000000000017941 */ /* 0x000fea0003800000 */
.L_x_151:
        /* <DEDUP_REMOVED lines=12> */
.L_x_154:
[----:B------:R-:W-:Y:S05]  /*88e0*/  BSYNC B1 ;  /* 0x0000000000017941 */ /* 0x000fea0003800000 */
.L_x_153:
        /* <DEDUP_REMOVED lines=12> */
.L_x_156:
[----:B------:R-:W-:Y:S05]  /*89b0*/  BSYNC B1 ;  /* 0x0000000000017941 */ /* 0x000fea0003800000 */
.L_x_155:
        /* <DEDUP_REMOVED lines=12> */
.L_x_158:
[----:B------:R-:W-:Y:S05]  /*8a80*/  BSYNC B1 ;  /* 0x0000000000017941 */ /* 0x000fea0003800000 */
.L_x_157:
        /* <DEDUP_REMOVED lines=12> */
.L_x_160:
[----:B------:R-:W-:Y:S05]  /*8b50*/  BSYNC B1 ;  /* 0x0000000000017941 */ /* 0x000fea0003800000 */
.L_x_159:
        /* <DEDUP_REMOVED lines=12> */
.L_x_162:
[----:B------:R-:W-:Y:S05]  /*8c20*/  BSYNC B1 ;  /* 0x0000000000017941 */ /* 0x000fea0003800000 */
.L_x_161:
[----:B-----5:R-:W-:Y:S01]  /*8c30*/  LOP3.LUT R44, R44, 0xff, RZ, 0xc0, !PT ;  /* 0x000000ff2c2c7812 */ /* 0x020fe200078ec0ff */
[----:B------:R-:W-:Y:S01]  /*8c40*/  BSSY B1, `(.L_x_163) ;  /* 0x000000b000017945 */ /* 0x000fe20003800000 */
[----:B------:R-:W-:Y:S02]  /*8c50*/  ISETP.LT.OR P2, PT, R41, 0x79, !P1 ;  /* 0x000000792900780c */ /* 0x000fe40004f41670 */
[----:B------:R-:W-:Y:S02]  /*8c60*/  F2FP.F16.E5M2.UNPACK_B R44, R44 ;  /* 0x0000002cff2c723e */ /* 0x000fe400020004ff */
[----:B0--3--:R-:W-:-:S03]  /*8c70*/  PRMT R32, RZ, 0x7610, R32 ;  /* 0x00007610ff207816 */ /* 0x009fc60000000020 */
[----:B------:R-:W-:-:S05]  /*8c80*/  HADD2.F32 R44, -RZ, R44.H0_H0 ;  /* 0x2000002cff2c7230 */ /* 0x000fca0000004100 */
[----:B------:R-:W-:-:S04]  /*8c90*/  FMUL R44, R44, UR21 ;  /* 0x000000152c2c7c20 */ /* 0x000fc80008400000 */
[----:B------:R-:W-:-:S05]  /*8ca0*/  FFMA R44, R165, UR20, R44 ;  /* 0x00000014a52c7c23 */ /* 0x000fca000800002c */
[----:B------:R-:W-:-:S05]  /*8cb0*/  F2FP.SATFINITE.E5M2.F32.PACK_AB_MERGE_C R33, RZ, R44, RZ ;  /* 0x0000002cff21723e */ /* 0x000fca00048060ff */
[----:B------:R0:W-:Y:S01]  /*8cc0*/  @!P0 STG.E.U8 desc[UR14][R24.64+0x79], R33 ;  /* 0x0000792118008986 */ /* 0x0001e2000c10110e */
[----:B------:R-:W-:Y:S05]  /*8cd0*/  @P2 BRA `(.L_x_164) ;  /* 0x0000000000042947 */ /* 0x000fea0003800000 */
[----:B------:R3:W5:Y:S02]  /*8ce0*/  LDG.E.U8 R32, desc[UR14][R34.64+0x78] ;  /* 0x0000780e22207981 */ /* 0x000764000c1e1100 */
.L_x_164:
[----:B------:R-:W-:Y:S05]  /*8cf0*/  BSYNC B1 ;  /* 0x0000000000017941 */ /* 0x000fea0003800000 */
.L_x_163:
[----:B-----5:R-:W-:Y:S01]  /*8d00*/  LOP3.LUT R32, R32, 0xff, RZ, 0xc0, !PT ;  /* 0x000000ff20207812 */ /* 0x020fe200078ec0ff */
[----:B------:R-:W-:Y:S01]  /*8d10*/  BSSY B1, `(.L_x_165) ;  /* 0x000000b000017945 */ /* 0x000fe20003800000 */
[----:B------:R-:W-:Y:S02]  /*8d20*/  ISETP.LT.OR P1, PT, R41, 0x7a, !P1 ;  /* 0x0000007a2900780c */ /* 0x000fe40004f21670 */
[----:B------:R-:W-:Y:S02]  /*8d30*/  F2FP.F16.E5M2.UNPACK_B R32, R32 ;  /* 0x00000020ff20723e */ /* 0x000fe400020004ff */
[----:B0-2---:R-:W-:-:S03]  /*8d40*/  PRMT R24, RZ, 0x7610, R24 ;  /* 0x00007610ff187816 */ /* 0x005fc60000000018 */
[----:B------:R-:W-:-:S05]  /*8d50*/  HADD2.F32 R32, -RZ, R32.H0_H0 ;  /* 0x20000020ff207230 */ /* 0x000fca0000004100 */
[----:B------:R-:W-:-:S04]  /*8d60*/  FMUL R25, R32, UR21 ;  /* 0x0000001520197c20 */ /* 0x000fc80008400000 */
[----:B------:R-:W-:-:S05]  /*8d70*/  FFMA R25, R164, UR20, R25 ;  /* 0x00000014a4197c23 */ /* 0x000fca0008000019 */
[----:B------:R-:W-:-:S05]  /*8d80*/  F2FP.SATFINITE.E5M2.F32.PACK_AB_MERGE_C R25, RZ, R25, RZ ;  /* 0x00000019ff19723e */ /* 0x000fca00048060ff */
[----:B------:R0:W-:Y:S01]  /*8d90*/  @!P2 STG.E.U8 desc[UR14][R26.64+0x78], R25 ;  /* 0x000078191a00a986 */ /* 0x0001e2000c10110e */
[----:B------:R-:W-:Y:S05]  /*8da0*/  @P1 BRA `(.L_x_166) ;  /* 0x0000000000041947 */ /* 0x000fea0003800000 */
[----:B------:R2:W5:Y:S02]  /*8db0*/  LDG.E.U8 R24, desc[UR14][R34.64+0x79] ;  /* 0x0000790e22187981 */ /* 0x000564000c1e1100 */
.L_x_166:
[----:B------:R-:W-:Y:S05]  /*8dc0*/  BSYNC B1 ;  /* 0x0000000000017941 */ /* 0x000fea0003800000 */
.L_x_165:
[----:B-----5:R-:W-:Y:S01]  /*8dd0*/  LOP3.LUT R24, R24, 0xff, RZ, 0xc0, !PT ;  /* 0x000000ff18187812 */ /* 0x020fe200078ec0ff */
[----:B------:R-:W-:Y:S01]  /*8de0*/  BSSY B1, `(.L_x_167) ;  /* 0x0000013000017945 */ /* 0x000fe20003800000 */
[----:B------:R-:W-:Y:S02]  /*8df0*/  IADD3 R33, P0, R43, 0x80, RZ ;  /* 0x000000802b217810 */ /* 0x000fe40007f1e0ff */
[----:B------:R-:W-:-:S03]  /*8e00*/  F2FP.F16.E5M2.UNPACK_B R24, R24 ;  /* 0x00000018ff18723e */ /* 0x000fc600020004ff */
[----:B0-----:R-:W-:Y:S01]  /*8e10*/  IMAD.X R25, RZ, RZ, R39, P0 ;  /* 0x000000ffff197224 */ /* 0x001fe200000e0627 */
[----:B------:R-:W-:Y:S01]  /*8e20*/  ISETP.GE.AND P0, PT, R42, 0x81, PT ;  /* 0x000000812a00780c */ /* 0x000fe20003f06270 */
[----:B------:R-:W-:Y:S02]  /*8e30*/  HADD2.F32 R24, -RZ, R24.H0_H0 ;  /* 0x20000018ff187230 */ /* 0x000fe40000004100 */
[----:B--234-:R-:W-:Y:S01]  /*8e40*/  IMAD R34, R25, UR6, RZ ;  /* 0x0000000619227c24 */ /* 0x01cfe2000f8e02ff */
        /* <DEDUP_REMOVED lines=12> */
.L_x_168:
[----:B------:R-:W-:Y:S05]  /*8f10*/  BSYNC B1 ;  /* 0x0000000000017941 */ /* 0x000fea0003800000 */
.L_x_167:
[----:B-----5:R-:W-:Y:S01]  /*8f20*/  LOP3.LUT R32, R32, 0xff, RZ, 0xc0, !PT ;  /* 0x000000ff20207812 */ /* 0x020fe200078ec0ff */
[----:B------:R-:W-:Y:S01]  /*8f30*/  BSSY B1, `(.L_x_169) ;  /* 0x000000b000017945 */ /* 0x000fe20003800000 */
[----:B------:R-:W-:Y:S02]  /*8f40*/  ISETP.LT.OR P2, PT, R41, 0x2, !P0 ;  /* 0x000000022900780c */ /* 0x000fe40004741670 */
[----:B------:R-:W-:Y:S02]  /*8f50*/  F2FP.F16.E5M2.UNPACK_B R32, R32 ;  /* 0x00000020ff20723e */ /* 0x000fe400020004ff */
[----:B0-----:R-:W-:-:S03]  /*8f60*/  PRMT R26, RZ, 0x7610, R26 ;  /* 0x00007610ff1a7816 */ /* 0x001fc6000000001a */
[----:B------:R-:W-:-:S05]  /*8f70*/  HADD2.F32 R32, -RZ, R32.H0_H0 ;  /* 0x20000020ff207230 */ /* 0x000fca0000004100 */
[----:B------:R-:W-:-:S04]  /*8f80*/  FMUL R27, R32, UR21 ;  /* 0x00000015201b7c20 */ /* 0x000fc80008400000 */
[----:B------:R-:W-:-:S05]  /*8f90*/  FFMA R27, R162, UR20, R27 ;  /* 0x00000014a21b7c23 */ /* 0x000fca000800001b */
[----:B------:R-:W-:-:S05]  /*8fa0*/  F2FP.SATFINITE.E5M2.F32.PACK_AB_MERGE_C R27, RZ, R27, RZ ;  /* 0x0000001bff1b723e */ /* 0x000fca00048060ff */
[----:B------:R0:W-:Y:S01]  /*8fb0*/  @!P3 STG.E.U8 desc[UR14][R28.64], R27 ;  /* 0x0000001b1c00b986 */ /* 0x0001e2000c10110e */
[----:B------:R-:W-:Y:S05]  /*8fc0*/  @P2 BRA `(.L_x_170) ;  /* 0x0000000000042947 */ /* 0x000fea0003800000 */
[----:B------:R3:W5:Y:S02]  /*8fd0*/  LDG.E.U8 R26, desc[UR14][R24.64+0x1] ;  /* 0x0000010e181a7981 */ /* 0x000764000c1e1100 */
.L_x_170:
[----:B------:R-:W-:Y:S05]  /*8fe0*/  BSYNC B1 ;  /* 0x0000000000017941 */ /* 0x000fea0003800000 */
.L_x_169:
[----:B-----5:R-:W-:Y:S01]  /*8ff0*/  LOP3.LUT R26, R26, 0xff, RZ, 0xc0, !PT ;  /* 0x000000ff1a1a7812 */ /* 0x020fe200078ec0ff */
[----:B------:R-:W-:Y:S01]  /*9000*/  BSSY B1, `(.L_x_171) ;  /* 0x0000013000017945 */ /* 0x000fe20003800000 */
[----:B------:R-:W-:Y:S02]  /*9010*/  IADD3 R43, P1, R43, 0x88, RZ ;  /* 0x000000882b2b7810 */ /* 0x000fe40007f3e0ff */
[----:B------:R-:W-:Y:S02]  /*9020*/  F2FP.F16.E5M2.UNPACK_B R26, R26 ;  /* 0x0000001aff1a723e */ /* 0x000fe400020004ff */
[----:B------:R-:W-:Y:S01]  /*9030*/  PRMT R32, RZ, 0x7610, R32 ;  /* 0x00007610ff207816 */ /* 0x000fe20000000020 */
[----:B------:R-:W-:Y:S01]  /*9040*/  IMAD.X R38, RZ, RZ, R39, P1 ;  /* 0x000000ffff267224 */ /* 0x000fe200008e0627 */
[----:B------:R-:W-:Y:S01]  /*9050*/  ISETP.GE.AND P1, PT, R42, 0x89, PT ;  /* 0x000000892a00780c */ /* 0x000fe20003f26270 */
[----:B------:R-:W-:Y:S02]  /*9060*/  HADD2.F32 R26, -RZ, R26.H0_H0 ;  /* 0x2000001aff1a7230 */ /* 0x000fe40000004100 */
[----:B------:R-:W-:Y:S01]  /*9070*/  IMAD R38, R38, UR6, RZ ;  /* 0x0000000626267c24 */ /* 0x000fe2000f8e02ff */
[----:B------:R-:W-:Y:S01]  /*9080*/  ISETP.LT.OR P5, PT, R41, 0x1, !P1 ;  /* 0x000000012900780c */ /* 0x000fe20004fa1670 */
[----:B------:R-:W-:-:S04]  /*9090*/  IMAD.WIDE.U32 R36, R43, UR6, R36 ;  /* 0x000000062b247c25 */ /* 0x000fc8000f8e0024 */
[----:B------:R-:W-:Y:S01]  /*90a0*/  FMUL R26, R26, UR21 ;  /* 0x000000151a1a7c20 */ /* 0x000fe20008400000 */
[----:B------:R-:W-:-:S03]  /*90b0*/  IMAD R43, R43, UR7, R38 ;  /* 0x000000072b2b7c24 */ /* 0x000fc6000f8e0226 */
[----:B------:R-:W-:Y:S01]  /*90c0*/  FFMA R161, R161, UR20, R26 ;  /* 0x00000014a1a17c23 */ /* 0x000fe2000800001a */
[----:B------:R-:W-:-:S04]  /*90d0*/  IADD3 R26, P3, R36, UR10, RZ ;  /* 0x0000000a241a7c10 */ /* 0x000fc8000ff7e0ff */
[----:B------:R-:W-:Y:S02]  /*90e0*/  F2FP.SATFINITE.E5M2.F32.PACK_AB_MERGE_C R161, RZ, R161, RZ ;  /* 0x000000a1ffa1723e */ /* 0x000fe400048060ff */
[----:B0-----:R-:W-:-:S03]  /*90f0*/  IADD3.X R27, R37, UR11, R43, P3, !PT ;  /* 0x0000000b251b7c10 */ /* 0x001fc60009ffe42b */
[----:B------:R0:W-:Y:S01]  /*9100*/  @!P2 STG.E.U8 desc[UR14][R28.64+0x1], R161 ;  /* 0x000001a11c00a986 */ /* 0x0001e2000c10110e */
[----:B------:R-:W-:Y:S05]  /*9110*/  @P5 BRA `(.L_x_172) ;  /* 0x0000000000045947 */ /* 0x000fea0003800000 */
[----:B------:R4:W5:Y:S02]  /*9120*/  LDG.E.U8 R32, desc[UR14][R26.64] ;  /* 0x0000000e1a207981 */ /* 0x000964000c1e1100 */
.L_x_172:
[----:B------:R-:W-:Y:S05]  /*9130*/  BSYNC B1 ;  /* 0x0000000000017941 */ /* 0x000fea0003800000 */
.L_x_171:
        /* <DEDUP_REMOVED lines=12> */
.L_x_174:
[----:B------:R-:W-:Y:S05]  /*9200*/  BSYNC B1 ;  /* 0x0000000000017941 */ /* 0x000fea0003800000 */
.L_x_173:
        /* <DEDUP_REMOVED lines=12> */
.L_x_176:
[----:B------:R-:W-:Y:S05]  /*92d0*/  BSYNC B1 ;  /* 0x0000000000017941 */ /* 0x000fea0003800000 */
.L_x_175:
        /* <DEDUP_REMOVED lines=12> */
.L_x_178:
[----:B------:R-:W-:Y:S05]  /*93a0*/  BSYNC B1 ;  /* 0x0000000000017941 */ /* 0x000fea0003800000 */
.L_x_177:
        /* <DEDUP_REMOVED lines=12> */
.L_x_180:
[----:B------:R-:W-:Y:S05]  /*9470*/  BSYNC B1 ;  /* 0x0000000000017941 */ /* 0x000fea0003800000 */
.L_x_179:
        /* <DEDUP_REMOVED lines=12> */
.L_x_182:
[----:B------:R-:W-:Y:S05]  /*9540*/  BSYNC B1 ;  /* 0x0000000000017941 */ /* 0x000fea0003800000 */
.L_x_181:
        /* <DEDUP_REMOVED lines=12> */
.L_x_184:
[----:B------:R-:W-:Y:S05]  /*9610*/  BSYNC B1 ;  /* 0x0000000000017941 */ /* 0x000fea0003800000 */
.L_x_183:
        /* <DEDUP_REMOVED lines=12> */
.L_x_186:
[----:B------:R-:W-:Y:S05]  /*96e0*/  BSYNC B1 ;  /* 0x0000000000017941 */ /* 0x000fea0003800000 */
.L_x_185:
        /* <DEDUP_REMOVED lines=12> */
.L_x_188:
[----:B------:R-:W-:Y:S05]  /*97b0*/  BSYNC B1 ;  /* 0x0000000000017941 */ /* 0x000fea0003800000 */
.L_x_187:
        /* <DEDUP_REMOVED lines=12> */
.L_x_190:
[----:B------:R-:W-:Y:S05]  /*9880*/  BSYNC B1 ;  /* 0x0000000000017941 */ /* 0x000fea0003800000 */
.L_x_189:
[----:B-----5:R-:W-:Y:S01]  /*9890*/  LOP3.LUT R32, R32, 0xff, RZ, 0xc0, !PT ;  /* 0x000000ff20207812 */ /* 0x020fe200078ec0ff */
[----:B------:R-:W-:Y:S01]  /*98a0*/  BSSY B1, `(.L_x_191) ;  /* 0x000000b000017945 */ /* 0x000fe20003800000 */
[----:B------:R-:W-:Y:S02]  /*98b0*/  ISETP.LT.OR P3, PT, R41, 0x19, !P0 ;  /* 0x000000192900780c */ /* 0x000fe40004761670 */
[----:B------:R-:W-:-:S05]  /*98c0*/  F2FP.F16.E5M2.UNPACK_B R32, R32 ;  /* 0x00000020ff20723e */ /* 0x000fca00020004ff */
[----:B------:R-:W-:-:S05]  /*98d0*/  HADD2.F32 R32, -RZ, R32.H0_H0 ;  /* 0x20000020ff207230 */ /* 0x000fca0000004100 */
[----:B------:R-:W-:-:S04]  /*98e0*/  FMUL R32, R32, UR21 ;  /* 0x0000001520207c20 */ /* 0x000fc80008400000 */
[----:B------:R-:W-:Y:S01]  /*98f0*/  FFMA R32, R23, UR20, R32 ;  /* 0x0000001417207c23 */ /* 0x000fe20008000020 */
[----:B------:R-:W-:-:S04]  /*9900*/  PRMT R23, RZ, 0x7610, R23 ;  /* 0x00007610ff177816 */ /* 0x000fc80000000017 */
[----:B0-----:R-:W-:-:S05]  /*9910*/  F2FP.SATFINITE.E5M2.F32.PACK_AB_MERGE_C R33, RZ, R32, RZ ;  /* 0x00000020ff21723e */ /* 0x001fca00048060ff */
[----:B------:R0:W-:Y:S01]  /*9920*/  @!P2 STG.E.U8 desc[UR14][R30.64+0x11], R33 ;  /* 0x000011211e00a986 */ /* 0x0001e2000c10110e */
[----:B------:R-:W-:Y:S05]  /*9930*/  @P3 BRA `(.L_x_192) ;  /* 0x0000000000043947 */ /* 0x000fea0003800000 */
[----:B------:R0:W5:Y:S02]  /*9940*/  LDG.E.U8 R23, desc[UR14][R24.64+0x18] ;  /* 0x0000180e18177981 */ /* 0x000164000c1e1100 */
.L_x_192:
[----:B------:R-:W-:Y:S05]  /*9950*/  BSYNC B1 ;  /* 0x0000000000017941 */ /* 0x000fea0003800000 */
.L_x_191:
        /* <DEDUP_REMOVED lines=8> */
[----:B------:R-:W-:-:S05]  /*99e0*/  F2FP.SATFINITE.E5M2.F32.PACK_AB_MERGE_C R23, RZ, R23, RZ ;  /* 0x00000017ff17723e */ /* 0x000fca00048060ff */
[----:B------:R0:W-:Y:S01]  /*99f0*/  @!P3 STG.E.U8 desc[UR14][R28.64+0x18], R23 ;  /* 0x000018171c00b986 */ /* 0x0001e2000c10110e */
[----:B------:R-:W-:Y:S05]  /*9a00*/  @P2 BRA `(.L_x_194) ;  /* 0x0000000000042947 */ /* 0x000fea0003800000 */
[----:B------:R0:W5:Y:S02]  /*9a10*/  LDG.E.U8 R22, desc[UR14][R24.64+0x19] ;  /* 0x0000190e18167981 */ /* 0x000164000c1e1100 */
.L_x_194:
[----:B------:R-:W-:Y:S05]  /*9a20*/  BSYNC B1 ;  /* 0x0000000000017941 */ /* 0x000fea0003800000 */
.L_x_193:
        /* <DEDUP_REMOVED lines=12> */
.L_x_196:
[----:B------:R-:W-:Y:S05]  /*9af0*/  BSYNC B1 ;  /* 0x0000000000017941 */ /* 0x000fea0003800000 */
.L_x_195:
        /* <DEDUP_REMOVED lines=12> */
.L_x_198:
[----:B------:R-:W-:Y:S05]  /*9bc0*/  BSYNC B1 ;  /* 0x0000000000017941 */ /* 0x000fea0003800000 */
.L_x_197:
        /* <DEDUP_REMOVED lines=12> */
.L_x_200:
[----:B------:R-:W-:Y:S05]  /*9c90*/  BSYNC B1 ;  /* 0x0000000000017941 */ /* 0x000fea0003800000 */
.L_x_199:
        /* <DEDUP_REMOVED lines=12> */
.L_x_202:
[----:B------:R-:W-:Y:S05]  /*9d60*/  BSYNC B1 ;  /* 0x0000000000017941 */ /* 0x000fea0003800000 */
.L_x_201:
        /* <DEDUP_REMOVED lines=12> */
.L_x_204:
[----:B------:R-:W-:Y:S05]  /*9e30*/  BSYNC B1 ;  /* 0x0000000000017941 */ /* 0x000fea0003800000 */
.L_x_203:
        /* <DEDUP_REMOVED lines=12> */
.L_x_206:
[----:B------:R-:W-:Y:S05]  /*9f00*/  BSYNC B1 ;  /* 0x0000000000017941 */ /* 0x000fea0003800000 */
.L_x_205:
        /* <DEDUP_REMOVED lines=12> */
.L_x_208:
[----:B------:R-:W-:Y:S05]  /*9fd0*/  BSYNC B1 ;  /* 0x0000000000017941 */ /* 0x000fea0003800000 */
.L_x_207:
        /* <DEDUP_REMOVED lines=12> */
.L_x_210:
[----:B------:R-:W-:Y:S05]  /*a0a0*/  BSYNC B1 ;  /* 0x0000000000017941 */ /* 0x000fea0003800000 */
.L_x_209:
        /* <DEDUP_REMOVED lines=12> */
.L_x_212:
[----:B------:R-:W-:Y:S05]  /*a170*/  BSYNC B1 ;  /* 0x0000000000017941 */ /* 0x000fea0003800000 */
.L_x_211:
        /* <DEDUP_REMOVED lines=12> */
.L_x_214:
[----:B------:R-:W-:Y:S05]  /*a240*/  BSYNC B1 ;  /* 0x0000000000017941 */ /* 0x000fea0003800000 */
.L_x_213:
        /* <DEDUP_REMOVED lines=12> */
.L_x_216:
[----:B------:R-:W-:Y:S05]  /*a310*/  BSYNC B1 ;  /* 0x0000000000017941 */ /* 0x000fea0003800000 */
.L_x_215:
        /* <DEDUP_REMOVED lines=12> */
.L_x_218:
[----:B------:R-:W-:Y:S05]  /*a3e0*/  BSYNC B1 ;  /* 0x0000000000017941 */ /* 0x000fea0003800000 */
.L_x_217:
        /* <DEDUP_REMOVED lines=12> */
.L_x_220:
[----:B------:R-:W-:Y:S05]  /*a4b0*/  BSYNC B1 ;  /* 0x0000000000017941 */ /* 0x000fea0003800000 */
.L_x_219:
        /* <DEDUP_REMOVED lines=12> */
.L_x_222:
[----:B------:R-:W-:Y:S05]  /*a580*/  BSYNC B1 ;  /* 0x0000000000017941 */ /* 0x000fea0003800000 */
.L_x_221:
        /* <DEDUP_REMOVED lines=12> */
.L_x_224:
[----:B------:R-:W-:Y:S05]  /*a650*/  BSYNC B1 ;  /* 0x0000000000017941 */ /* 0x000fea0003800000 */
.L_x_223:
        /* <DEDUP_REMOVED lines=12> */
.L_x_226:
[----:B------:R-:W-:Y:S05]  /*a720*/  BSYNC B1 ;  /* 0x0000000000017941 */ /* 0x000fea0003800000 */
.L_x_225:
        /* <DEDUP_REMOVED lines=12> */
.L_x_228:
[----:B------:R-:W-:Y:S05]  /*a7f0*/  BSYNC B1 ;  /* 0x0000000000017941 */ /* 0x000fea0003800000 */
.L_x_227:
        /* <DEDUP_REMOVED lines=12> */
.L_x_230:
[----:B------:R-:W-:Y:S05]  /*a8c0*/  BSYNC B1 ;  /* 0x0000000000017941 */ /* 0x000fea0003800000 */
.L_x_229:
        /* <DEDUP_REMOVED lines=12> */
.L_x_232:
[----:B------:R-:W-:Y:S05]  /*a990*/  BSYNC B1 ;  /* 0x0000000000017941 */ /* 0x000fea0003800000 */
.L_x_231:
        /* <DEDUP_REMOVED lines=12> */
.L_x_234:
[----:B------:R-:W-:Y:S05]  /*aa60*/  BSYNC B1 ;  /* 0x0000000000017941 */ /* 0x000fea0003800000 */
.L_x_233:
[----:B-----5:R-:W-:Y:S01]  /*aa70*/  LOP3.LUT R2, R2, 0xff, RZ, 0xc0, !PT ;  /* 0x000000ff02027812 */ /* 0x020fe200078ec0ff */
[----:B------:R-:W-:Y:S01]  /*aa80*/  BSSY B1, `(.L_x_235) ;  /* 0x000000b000017945 */ /* 0x000fe20003800000 */
[----:B------:R-:W-:Y:S02]  /*aa90*/  ISETP.LT.OR P3, PT, R41, 0x41, !P1 ;  /* 0x000000412900780c */ /* 0x000fe40004f61670 */
[----:B------:R-:W-:-:S05]  /*aaa0*/  F2FP.F16.E5M2.UNPACK_B R2, R2 ;  /* 0x00000002ff02723e */ /* 0x000fca00020004ff */
[----:B------:R-:W-:-:S05]  /*aab0*/  HADD2.F32 R2, -RZ, R2.H0_H0 ;  /* 0x20000002ff027230 */ /* 0x000fca0000004100 */
[----:B0-----:R-:W-:-:S04]  /*aac0*/  FMUL R3, R2, UR21 ;  /* 0x0000001502037c20 */ /* 0x001fc80008400000 */
[----:B------:R-:W-:Y:S01]  /*aad0*/  FFMA R3, R0, UR20, R3 ;  /* 0x0000001400037c23 */ /* 0x000fe20008000003 */
[----:B------:R-:W-:-:S04]  /*aae0*/  PRMT R0, RZ, 0x7610, R0 ;  /* 0x00007610ff007816 */ /* 0x000fc80000000000 */
[----:B------:R-:W-:-:S05]  /*aaf0*/  F2FP.SATFINITE.E5M2.F32.PACK_AB_MERGE_C R3, RZ, R3, RZ ;  /* 0x00000003ff03723e */ /* 0x000fca00048060ff */
[----:B------:R0:W-:Y:S01]  /*ab00*/  @!P2 STG.E.U8 desc[UR14][R28.64+0x41], R3 ;  /* 0x000041031c00a986 */ /* 0x0001e2000c10110e */
[----:B------:R-:W-:Y:S05]  /*ab10*/  @P3 BRA `(.L_x_236) ;  /* 0x0000000000043947 */ /* 0x000fea0003800000 */
[----:B------:R0:W5:Y:S02]  /*ab20*/  LDG.E.U8 R0, desc[UR14][R26.64+0x40] ;  /* 0x0000400e1a007981 */ /* 0x000164000c1e1100 */
.L_x_236:
[----:B------:R-:W-:Y:S05]  /*ab30*/  BSYNC B1 ;  /* 0x0000000000017941 */ /* 0x000fea0003800000 */
.L_x_235:
[----:B------:R-:W2:Y:S01]  /*ab40*/  LDL.LU R2, [R1] ;  /* 0x0000000001027983 */ /* 0x000ea20000300800 */
[----:B-----5:R-:W-:Y:S01]  /*ab50*/  LOP3.LUT R0, R0, 0xff, RZ, 0xc0, !PT ;  /* 0x000000ff00007812 */ /* 0x020fe200078ec0ff */
[----:B------:R-:W-:Y:S01]  /*ab60*/  BSSY B1, `(.L_x_237) ;  /* 0x000000b000017945 */ /* 0x000fe20003800000 */
[----:B------:R-:W-:Y:S02]  /*ab70*/  ISETP.LT.OR P2, PT, R41, 0x42, !P1 ;  /* 0x000000422900780c */ /* 0x000fe40004f41670 */
[----:B------:R-:W-:-:S05]  /*ab80*/  F2FP.F16.E5M2.UNPACK_B R0, R0 ;  /* 0x00000000ff00723e */ /* 0x000fca00020004ff */
[----:B------:R-:W-:-:S05]  /*ab90*/  HADD2.F32 R0, -RZ, R0.H0_H0 ;  /* 0x20000000ff007230 */ /* 0x000fca0000004100 */
[----:B------:R-:W-:-:S04]  /*aba0*/  FMUL R0, R0, UR21 ;  /* 0x0000001500007c20 */ /* 0x000fc80008400000 */
[----:B--2---:R-:W-:-:S05]  /*abb0*/  FFMA R0, R2, UR20, R0 ;  /* 0x0000001402007c23 */ /* 0x004fca0008000000 */
[----:B0-----:R-:W-:Y:S02]  /*abc0*/  F2FP.SATFINITE.E5M2.F32.PACK_AB_MERGE_C R3, RZ, R0, RZ ;  /* 0x00000000ff03723e */ /* 0x001fe400048060ff */
[----:B------:R-:W-:-:S03]  /*abd0*/  PRMT R0, RZ, 0x7610, R0 ;  /* 0x00007610ff007816 */ /* 0x000fc60000000000 */
[----:B------:R0:W-:Y:S01]  /*abe0*/  @!P3 STG.E.U8 desc[UR14][R30.64+0x40], R3 ;  /* 0x000040031e00b986 */ /* 0x0001e2000c10110e */
[----:B------:R-:W-:Y:S05]  /*abf0*/  @P2 BRA `(.L_x_238) ;  /* 0x0000000000042947 */ /* 0x000fea0003800000 */
[----:B------:R2:W5:Y:S02]  /*ac00*/  LDG.E.U8 R0, desc[UR14][R26.64+0x41] ;  /* 0x0000410e1a007981 */ /* 0x000564000c1e1100 */
.L_x_238:
[----:B------:R-:W-:Y:S05]  /*ac10*/  BSYNC B1 ;  /* 0x0000000000017941 */ /* 0x000fea0003800000 */
.L_x_237:
[----:B------:R-:W3:Y:S01]  /*ac20*/  LDL.LU R2, [R1+0x4] ;  /* 0x0000040001027983 */ /* 0x000ee20000300800 */
[----:B-----5:R-:W-:Y:S01]  /*ac30*/  LOP3.LUT R0, R0, 0xff, RZ, 0xc0, !PT ;  /* 0x000000ff00007812 */ /* 0x020fe200078ec0ff */
[----:B------:R-:W-:Y:S01]  /*ac40*/  BSSY B1, `(.L_x_239) ;  /* 0x000000b000017945 */ /* 0x000fe20003800000 */
[----:B------:R-:W-:Y:S02]  /*ac50*/  ISETP.LT.OR P3, PT, R41, 0x49, !P0 ;  /* 0x000000492900780c */ /* 0x000fe40004761670 */
[----:B------:R-:W-:-:S05]  /*ac60*/  F2FP.F16.E5M2.UNPACK_B R0, R0 ;  /* 0x00000000ff00723e */ /* 0x000fca00020004ff */
[----:B------:R-:W-:-:S05]  /*ac70*/  HADD2.F32 R0, -RZ, R0.H0_H0 ;  /* 0x20000000ff007230 */ /* 0x000fca0000004100 */
[----:B------:R-:W-:-:S04]  /*ac80*/  FMUL R0, R0, UR21 ;  /* 0x0000001500007c20 */ /* 0x000fc80008400000 */
[----:B---3--:R-:W-:-:S05]  /*ac90*/  FFMA R0, R2, UR20, R0 ;  /* 0x0000001402007c23 */ /* 0x008fca0008000000 */
[----:B0-----:R-:W-:Y:S02]  /*aca0*/  F2FP.SATFINITE.E5M2.F32.PACK_AB_MERGE_C R3, RZ, R0, RZ ;  /* 0x00000000ff03723e */ /* 0x001fe400048060ff */
[----:B------:R-:W-:-:S03]  /*acb0*/  PRMT R0, RZ, 0x7610, R0 ;  /* 0x00007610ff007816 */ /* 0x000fc60000000000 */
[----:B------:R0:W-:Y:S01]  /*acc0*/  @!P2 STG.E.U8 desc[UR14][R30.64+0x41], R3 ;  /* 0x000041031e00a986 */ /* 0x0001e2000c10110e */
[----:B------:R-:W-:Y:S05]  /*acd0*/  @P3 BRA `(.L_x_240) ;  /* 0x0000000000043947 */ /* 0x000fea0003800000 */
[----:B------:R3:W5:Y:S02]  /*ace0*/  LDG.E.U8 R0, desc[UR14][R24.64+0x48] ;  /* 0x0000480e18007981 */ /* 0x000764000c1e1100 */
.L_x_240:
[----:B------:R-:W-:Y:S05]  /*acf0*/  BSYNC B1 ;  /* 0x0000000000017941 */ /* 0x000fea0003800000 */
.L_x_239:
[----:B------:R-:W2:Y:S01]  /*ad00*/  LDL.LU R2, [R1+0x8] ;  /* 0x0000080001027983 */ /* 0x000ea20000300800 */
        /* <DEDUP_REMOVED lines=12> */
.L_x_242:
[----:B------:R-:W-:Y:S05]  /*add0*/  BSYNC B1 ;  /* 0x0000000000017941 */ /* 0x000fea0003800000 */
.L_x_241:
        /* <DEDUP_REMOVED lines=13> */
.L_x_244:
[----:B------:R-:W-:Y:S05]  /*aeb0*/  BSYNC B1 ;  /* 0x0000000000017941 */ /* 0x000fea0003800000 */
.L_x_243:
        /* <DEDUP_REMOVED lines=13> */
.L_x_246:
[----:B------:R-:W-:Y:S05]  /*af90*/  BSYNC B1 ;  /* 0x0000000000017941 */ /* 0x000fea0003800000 */
.L_x_245:
        /* <DEDUP_REMOVED lines=13> */
.L_x_248:
[----:B------:R-:W-:Y:S05]  /*b070*/  BSYNC B1 ;  /* 0x0000000000017941 */ /* 0x000fea0003800000 */
.L_x_247:
        /* <DEDUP_REMOVED lines=13> */
.L_x_250:
[----:B------:R-:W-:Y:S05]  /*b150*/  BSYNC B1 ;  /* 0x0000000000017941 */ /* 0x000fea0003800000 */
.L_x_249:
        /* <DEDUP_REMOVED lines=13> */
.L_x_252:
[----:B------:R-:W-:Y:S05]  /*b230*/  BSYNC B1 ;  /* 0x0000000000017941 */ /* 0x000fea0003800000 */
.L_x_251:
        /* <DEDUP_REMOVED lines=13> */
.L_x_254:
[----:B------:R-:W-:Y:S05]  /*b310*/  BSYNC B1 ;  /* 0x0000000000017941 */ /* 0x000fea0003800000 */
.L_x_253:
        /* <DEDUP_REMOVED lines=13> */
.L_x_256:
[----:B------:R-:W-:Y:S05]  /*b3f0*/  BSYNC B1 ;  /* 0x0000000000017941 */ /* 0x000fea0003800000 */
.L_x_255:
        /* <DEDUP_REMOVED lines=13> */
.L_x_258:
[----:B------:R-:W-:Y:S05]  /*b4d0*/  BSYNC B1 ;  /* 0x0000000000017941 */ /* 0x000fea0003800000 */
.L_x_257:
        /* <DEDUP_REMOVED lines=13> */
.L_x_260:
[----:B------:R-:W-:Y:S05]  /*b5b0*/  BSYNC B1 ;  /* 0x0000000000017941 */ /* 0x000fea0003800000 */
.L_x_259:
        /* <DEDUP_REMOVED lines=13> */
.L_x_262:
[----:B------:R-:W-:Y:S05]  /*b690*/  BSYNC B1 ;  /* 0x0000000000017941 */ /* 0x000fea0003800000 */
.L_x_261:
        /* <DEDUP_REMOVED lines=13> */
.L_x_264:
[----:B------:R-:W-:Y:S05]  /*b770*/  BSYNC B1 ;  /* 0x0000000000017941 */ /* 0x000fea0003800000 */
.L_x_263:
        /* <DEDUP_REMOVED lines=13> */
.L_x_266:
[----:B------:R-:W-:Y:S05]  /*b850*/  BSYNC B1 ;  /* 0x0000000000017941 */ /* 0x000fea0003800000 */
.L_x_265:
        /* <DEDUP_REMOVED lines=13> */
.L_x_268:
[----:B------:R-:W-:Y:S05]  /*b930*/  BSYNC B1 ;  /* 0x0000000000017941 */ /* 0x000fea0003800000 */
.L_x_267:
        /* <DEDUP_REMOVED lines=13> */
.L_x_270:
[----:B------:R-:W-:Y:S05]  /*ba10*/  BSYNC B1 ;  /* 0x0000000000017941 */ /* 0x000fea0003800000 */
.L_x_269:
        /* <DEDUP_REMOVED lines=13> */
.L_x_272:
[----:B------:R-:W-:Y:S05]  /*baf0*/  BSYNC B1 ;  /* 0x0000000000017941 */ /* 0x000fea0003800000 */
.L_x_271:
        /* <DEDUP_REMOVED lines=13> */
.L_x_274:
[----:B------:R-:W-:Y:S05]  /*bbd0*/  BSYNC B1 ;  /* 0x0000000000017941 */ /* 0x000fea0003800000 */
.L_x_273:
        /* <DEDUP_REMOVED lines=13> */
.L_x_276:
[----:B------:R-:W-:Y:S05]  /*bcb0*/  BSYNC B1 ;  /* 0x0000000000017941 */ /* 0x000fea0003800000 */
.L_x_275:
        /* <DEDUP_REMOVED lines=13> */
.L_x_278:
[----:B------:R-:W-:Y:S05]  /*bd90*/  BSYNC B1 ;  /* 0x0000000000017941 */ /* 0x000fea0003800000 */
.L_x_277:
        /* <DEDUP_REMOVED lines=13> */
.L_x_280:
[----:B------:R-:W-:Y:S05]  /*be70*/  BSYNC B1 ;  /* 0x0000000000017941 */ /* 0x000fea0003800000 */
.L_x_279:
        /* <DEDUP_REMOVED lines=13> */
.L_x_282:
[----:B------:R-:W-:Y:S05]  /*bf50*/  BSYNC B1 ;  /* 0x0000000000017941 */ /* 0x000fea0003800000 */
.L_x_281:
        /* <DEDUP_REMOVED lines=13> */
.L_x_284:
[----:B------:R-:W-:Y:S05]  /*c030*/  BSYNC B1 ;  /* 0x0000000000017941 */ /* 0x000fea0003800000 */
.L_x_283:
        /* <DEDUP_REMOVED lines=13> */
.L_x_286:
[----:B------:R-:W-:Y:S05]  /*c110*/  BSYNC B1 ;  /* 0x0000000000017941 */ /* 0x000fea0003800000 */
.L_x_285:
        /* <DEDUP_REMOVED lines=13> */
.L_x_288:
[----:B------:R-:W-:Y:S05]  /*c1f0*/  BSYNC B1 ;  /* 0x0000000000017941 */ /* 0x000fea0003800000 */
.L_x_287:
        /* <DEDUP_REMOVED lines=13> */
.L_x_290:
[----:B------:R-:W-:Y:S05]  /*c2d0*/  BSYNC B1 ;  /* 0x0000000000017941 */ /* 0x000fea0003800000 */
.L_x_289:
        /* <DEDUP_REMOVED lines=13> */
.L_x_292:
[----:B------:R-:W-:Y:S05]  /*c3b0*/  BSYNC B1 ;  /* 0x0000000000017941 */ /* 0x000fea0003800000 */
.L_x_291:
        /* <DEDUP_REMOVED lines=13> */
.L_x_294:
[----:B------:R-:W-:Y:S05]  /*c490*/  BSYNC B1 ;  /* 0x0000000000017941 */ /* 0x000fea0003800000 */
.L_x_293:
[----:B------:R-:W-:Y:S05]  /*c4a0*/  @P1 BRA `(.L_x_295) ;  /* 0x0000002000ac1947 */ /* 0x000fea0003800000 */
[----:B------:R-:W2:Y:S01]  /*c4b0*/  LDL.LU R2, [R1+0x74] ;  /* 0x0000740001027983 */ /* 0x000ea20000300800 */
[----:B-----5:R-:W-:-:S04]  /*c4c0*/  LOP3.LUT R0, R0, 0xff, RZ, 0xc0, !PT ;  /* 0x000000ff00007812 */ /* 0x020fc800078ec0ff */
[----:B------:R-:W-:-:S05]  /*c4d0*/  F2FP.F16.E5M2.UNPACK_B R0, R0 ;  /* 0x00000000ff00723e */ /* 0x000fca00020004ff */
[----:B------:R-:W-:-:S05]  /*c4e0*/  HADD2.F32 R0, -RZ, R0.H0_H0 ;  /* 0x20000000ff007230 */ /* 0x000fca0000004100 */
[----:B------:R-:W-:-:S04]  /*c4f0*/  FMUL R0, R0, UR21 ;  /* 0x0000001500007c20 */ /* 0x000fc80008400000 */
[----:B--2---:R-:W-:-:S05]  /*c500*/  FFMA R0, R2, UR20, R0 ;  /* 0x0000001402007c23 */ /* 0x004fca0008000000 */
[----:B0-----:R-:W-:-:S05]  /*c510*/  F2FP.SATFINITE.E5M2.F32.PACK_AB_MERGE_C R3, RZ, R0, RZ ;  /* 0x00000000ff03723e */ /* 0x001fca00048060ff */
[----:B------:R0:W-:Y:S01]  /*c520*/  STG.E.U8 desc[UR14][R30.64+0x79], R3 ;  /* 0x000079031e007986 */ /* 0x0001e2000c10110e */
[----:B------:R-:W-:Y:S05]  /*c530*/  BRA `(.L_x_295) ;  /* 0x0000002000887947 */ /* 0x000fea0003800000 */
.L_x_38:
[C---:B------:R-:W-:Y:S01]  /*c540*/  ISETP.GE.AND P3, PT, R42.reuse, 0x1, PT ;  /* 0x000000012a00780c */ /* 0x040fe20003f66270 */
[----:B------:R-:W2:Y:S01]  /*c550*/  LDL.LU R227, [R1+0x10] ;  /* 0x0000100001e37983 */ /* 0x000ea20000300800 */
[----:B------:R-:W-:Y:S01]  /*c560*/  ISETP.GE.AND P2, PT, R42, 0x9, PT ;  /* 0x000000092a00780c */ /* 0x000fe20003f46270 */
[----:B------:R-:W-:Y:S01]  /*c570*/  FMUL R225, R225, UR20 ;  /* 0x00000014e1e17c20 */ /* 0x000fe20008400000 */
[C---:B------:R-:W-:Y:S01]  /*c580*/  ISETP.LT.OR P0, PT, R41.reuse, 0x1, !P3 ;  /* 0x000000012900780c */ /* 0x040fe20005f01670 */
[----:B------:R-:W-:Y:S01]  /*c590*/  FMUL R226, R226, UR20 ;  /* 0x00000014e2e27c20 */ /* 0x000fe20008400000 */
[----:B------:R-:W-:Y:S01]  /*c5a0*/  ISETP.LT.OR P1, PT, R41, 0x2, !P3 ;  /* 0x000000022900780c */ /* 0x000fe20005f21670 */
[----:B------:R-:W-:Y:S01]  /*c5b0*/  FMUL R223, R223, UR20 ;  /* 0x00000014dfdf7c20 */ /* 0x000fe20008400000 */
[----:B------:R-:W-:Y:S01]  /*c5c0*/  ISETP.LT.OR P6, PT, R41, 0x2, !P2 ;  /* 0x000000022900780c */ /* 0x000fe200057c1670 */
[----:B------:R-:W-:Y:S01]  /*c5d0*/  FMUL R224, R224, UR20 ;  /* 0x00000014e0e07c20 */ /* 0x000fe20008400000 */
[----:B------:R-:W-:-:S02]  /*c5e0*/  F2FP.SATFINITE.E5M2.F32.PACK_AB_MERGE_C R33, RZ, R226, RZ ;  /* 0x000000e2ff21723e */ /* 0x000fc400048060ff */
[----:B------:R-:W-:Y:S01]  /*c5f0*/  F2FP.SATFINITE.E5M2.F32.PACK_AB_MERGE_C R225, RZ, R225, RZ ;  /* 0x000000e1ffe1723e */ /* 0x000fe200048060ff */
[----:B------:R-:W-:Y:S01]  /*c600*/  FMUL R222, R222, UR20 ;  /* 0x00000014dede7c20 */ /* 0x000fe20008400000 */
[----:B------:R-:W-:Y:S01]  /*c610*/  ISETP.LT.OR P5, PT, R41, 0x1, !P2 ;  /* 0x000000012900780c */ /* 0x000fe200057a1670 */
[----:B------:R-:W-:Y:S01]  /*c620*/  FMUL R221, R221, UR20 ;  /* 0x00000014dddd7c20 */ /* 0x000fe20008400000 */
[----:B------:R-:W-:Y:S01]  /*c630*/  F2FP.SATFINITE.E5M2.F32.PACK_AB_MERGE_C R223, RZ, R223, RZ ;  /* 0x000000dfffdf723e */ /* 0x000fe200048060ff */
[----:B------:R0:W-:Y:S01]  /*c640*/  @!P0 STG.E.U8 desc[UR14][R24.64], R33 ;  /* 0x0000002118008986 */ /* 0x0001e2000c10110e */
[----:B------:R-:W-:-:S03]  /*c650*/  ISETP.LT.OR P0, PT, R41, 0x9, !P3 ;  /* 0x000000092900780c */ /* 0x000fc60005f01670 */
[----:B------:R-:W-:Y:S01]  /*c660*/  @!P1 STG.E.U8 desc[UR14][R24.64+0x1], R225 ;  /* 0x000001e118009986 */ /* 0x000fe2000c10110e */
[----:B------:R-:W-:-:S03]  /*c670*/  ISETP.LT.OR P1, PT, R41, 0xa, !P3 ;  /* 0x0000000a2900780c */ /* 0x000fc60005f21670 */
[----:B------:R-:W-:Y:S01]  /*c680*/  @!P6 STG.E.U8 desc[UR14][R26.64+0x1], R223 ;  /* 0x000001df1a00e986 */ /* 0x000fe2000c10110e */
[----:B------:R-:W-:Y:S01]  /*c690*/  ISETP.LT.OR P6, PT, R41, 0xa, !P2 ;  /* 0x0000000a2900780c */ /* 0x000fe200057c1670 */
[----:B------:R-:W-:Y:S01]  /*c6a0*/  FMUL R219, R219, UR20 ;  /* 0x00000014dbdb7c20 */ /* 0x000fe20008400000 */
[----:B------:R-:W-:Y:S01]  /*c6b0*/  F2FP.SATFINITE.E5M2.F32.PACK_AB_MERGE_C R35, RZ, R224, RZ ;  /* 0x000000e0ff23723e */ /* 0x000fe200048060ff */
[----:B------:R-:W-:Y:S01]  /*c6c0*/  FMUL R220, R220, UR20 ;  /* 0x00000014dcdc7c20 */ /* 0x000fe20008400000 */
[----:B0-----:R-:W-:Y:S01]  /*c6d0*/  F2FP.SATFINITE.E5M2.F32.PACK_AB_MERGE_C R33, RZ, R222, RZ ;  /* 0x000000deff21723e */ /* 0x001fe200048060ff */
[----:B------:R-:W-:Y:S01]  /*c6e0*/  FMUL R218, R218, UR20 ;  /* 0x00000014dada7c20 */ /* 0x000fe20008400000 */
[----:B------:R-:W-:Y:S01]  /*c6f0*/  F2FP.SATFINITE.E5M2.F32.PACK_AB_MERGE_C R221, RZ, R221, RZ ;  /* 0x000000ddffdd723e */ /* 0x000fe200048060ff */
[----:B------:R0:W-:Y:S01]  /*c700*/  @!P5 STG.E.U8 desc[UR14][R26.64], R35 ;  /* 0x000000231a00d986 */ /* 0x0001e2000c10110e */
[C---:B------:R-:W-:Y:S02]  /*c710*/  ISETP.LT.OR P5, PT, R41.reuse, 0x9, !P2 ;  /* 0x000000092900780c */ /* 0x040fe400057a1670 */
        /* <DEDUP_REMOVED lines=8> */
[----:B0-----:R-:W-:Y:S01]  /*c7a0*/  F2FP.SATFINITE.E5M2.F32.PACK_AB_MERGE_C R35, RZ, R220, RZ ;  /* 0x000000dcff23723e */ /* 0x001fe200048060ff */
[----:B------:R-:W-:Y:S01]  /*c7b0*/  FMUL R215, R215, UR20 ;  /* 0x00000014d7d77c20 */ /* 0x000fe20008400000 */
[----:B------:R-:W4:Y:S01]  /*c7c0*/  LDL.LU R226, [R1+0xc] ;  /* 0x00000c0001e27983 */ /* 0x000f220000300800 */
[----:B---3--:R-:W-:Y:S02]  /*c7d0*/  F2FP.SATFINITE.E5M2.F32.PACK_AB_MERGE_C R33, RZ, R218, RZ ;  /* 0x000000daff21723e */ /* 0x008fe400048060ff */
[----:B------:R-:W-:Y:S01]  /*c7e0*/  F2FP.SATFINITE.E5M2.F32.PACK_AB_MERGE_C R217, RZ, R217, RZ ;  /* 0x000000d9ffd9723e */ /* 0x000fe200048060ff */
[----:B------:R0:W-:Y:S01]  /*c7f0*/  @!P5 STG.E.U8 desc[UR14][R26.64+0x8], R35 ;  /* 0x000008231a00d986 */ /* 0x0001e2000c10110e */
[----:B------:R-:W-:-:S02]  /*c800*/  ISETP.LT.OR P5, PT, R41, 0x11, !P2 ;  /* 0x000000112900780c */ /* 0x000fc400057a1670 */
[----:B------:R-:W-:Y:S01]  /*c810*/  F2FP.SATFINITE.E5M2.F32.PACK_AB_MERGE_C R215, RZ, R215, RZ ;  /* 0x000000d7ffd7723e */ /* 0x000fe200048060ff */
[----:B------:R-:W3:Y:S01]  /*c820*/  LDL.LU R224, [R1+0x8] ;  /* 0x0000080001e07983 */ /* 0x000ee20000300800 */
[----:B------:R-:W-:-:S03]  /*c830*/  FMUL R216, R216, UR20 ;  /* 0x00000014d8d87c20 */ /* 0x000fc60008400000 */
[----:B------:R-:W4:Y:S04]  /*c840*/  LDL.LU R225, [R1+0x4] ;  /* 0x0000040001e17983 */ /* 0x000f280000300800 */
[----:B------:R-:W3:Y:S01]  /*c850*/  LDL.LU R223, [R1] ;  /* 0x0000000001df7983 */ /* 0x000ee20000300800 */
[----:B0-----:R-:W-:Y:S01]  /*c860*/  F2FP.SATFINITE.E5M2.F32.PACK_AB_MERGE_C R35, RZ, R216, RZ ;  /* 0x000000d8ff23723e */ /* 0x001fe200048060ff */
[----:B------:R-:W-:Y:S01]  /*c870*/  FMUL R214, R214, UR20 ;  /* 0x00000014d6d67c20 */ /* 0x000fe20008400000 */
[----:B------:R-:W-:Y:S01]  /*c880*/  FMUL R213, R213, UR20 ;  /* 0x00000014d5d57c20 */ /* 0x000fe20008400000 */
[----:B------:R0:W-:Y:S01]  /*c890*/  @!P0 STG.E.U8 desc[UR14][R24.64+0x10], R33 ;  /* 0x0000102118008986 */ /* 0x0001e2000c10110e */
[----:B------:R-:W-:Y:S01]  /*c8a0*/  ISETP.LT.OR P0, PT, R41, 0x19, !P3 ;  /* 0x000000192900780c */ /* 0x000fe20005f01670 */
[----:B------:R-:W-:Y:S01]  /*c8b0*/  FMUL R211, R211, UR20 ;  /* 0x00000014d3d37c20 */ /* 0x000fe20008400000 */
[----:B------:R-:W-:Y:S01]  /*c8c0*/  FMUL R212, R212, UR20 ;  /* 0x00000014d4d47c20 */ /* 0x000fe20008400000 */
[----:B------:R-:W-:Y:S01]  /*c8d0*/  @!P1 STG.E.U8 desc[UR14][R24.64+0x11], R217 ;  /* 0x000011d918009986 */ /* 0x000fe2000c10110e */
[C---:B------:R-:W-:Y:S01]  /*c8e0*/  ISETP.LT.OR P1, PT, R41.reuse, 0x1a, !P3 ;  /* 0x0000001a2900780c */ /* 0x040fe20005f21670 */
[----:B------:R-:W-:Y:S01]  /*c8f0*/  FMUL R210, R210, UR20 ;  /* 0x00000014d2d27c20 */ /* 0x000fe20008400000 */
[----:B------:R-:W-:Y:S01]  /*c900*/  F2FP.SATFINITE.E5M2.F32.PACK_AB_MERGE_C R213, RZ, R213, RZ ;  /* 0x000000d5ffd5723e */ /* 0x000fe200048060ff */
[----:B------:R-:W-:Y:S01]  /*c910*/  @!P6 STG.E.U8 desc[UR14][R26.64+0x11], R215 ;  /* 0x000011d71a00e986 */ /* 0x000fe2000c10110e */
[----:B------:R-:W-:Y:S01]  /*c920*/  ISETP.LT.OR P6, PT, R41, 0x1a, !P2 ;  /* 0x0000001a2900780c */ /* 0x000fe200057c1670 */
[----:B------:R-:W-:Y:S01]  /*c930*/  FMUL R209, R209, UR20 ;  /* 0x00000014d1d17c20 */ /* 0x000fe20008400000 */
[----:B------:R-:W-:Y:S01]  /*c940*/  F2FP.SATFINITE.E5M2.F32.PACK_AB_MERGE_C R211, RZ, R211, RZ ;  /* 0x000000d3ffd3723e */ /* 0x000fe200048060ff */
[----:B------:R1:W-:Y:S01]  /*c950*/  @!P5 STG.E.U8 desc[UR14][R26.64+0x10], R35 ;  /* 0x000010231a00d986 */ /* 0x0003e2000c10110e */
[----:B0-----:R-:W-:Y:S01]  /*c960*/  F2FP.SATFINITE.E5M2.F32.PACK_AB_MERGE_C R33, RZ, R214, RZ ;  /* 0x000000d6ff21723e */ /* 0x001fe200048060ff */
[----:B------:R-:W-:Y:S01]  /*c970*/  FMUL R207, R207, UR20 ;  /* 0x00000014cfcf7c20 */ /* 0x000fe20008400000 */
[C---:B------:R-:W-:Y:S01]  /*c980*/  ISETP.LT.OR P5, PT, R41.reuse, 0x19, !P2 ;  /* 0x000000192900780c */ /* 0x040fe200057a1670 */
[----:B------:R-:W-:Y:S01]  /*c990*/  FMUL R208, R208, UR20 ;  /* 0x00000014d0d07c20 */ /* 0x000fe20008400000 */
[----:B------:R-:W-:Y:S01]  /*c9a0*/  F2FP.SATFINITE.E5M2.F32.PACK_AB_MERGE_C R209, RZ, R209, RZ ;  /* 0x000000d1ffd1723e */ /* 0x000fe200048060ff */
[----:B------:R0:W-:Y:S01]  /*c9b0*/  @!P0 STG.E.U8 desc[UR14][R24.64+0x18], R33 ;  /* 0x0000182118008986 */ /* 0x0001e2000c10110e */
[C---:B------:R-:W-:Y:S01]  /*c9c0*/  ISETP.LT.OR P0, PT, R41.reuse, 0x21, !P3 ;  /* 0x000000212900780c */ /* 0x040fe20005f01670 */
[----:B------:R-:W-:Y:S01]  /*c9d0*/  FMUL R206, R206, UR20 ;  /* 0x00000014cece7c20 */ /* 0x000fe20008400000 */
[----:B------:R-:W-:Y:S01]  /*c9e0*/  F2FP.SATFINITE.E5M2.F32.PACK_AB_MERGE_C R207, RZ, R207, RZ ;  /* 0x000000cfffcf723e */ /* 0x000fe200048060ff */
[----:B------:R-:W-:Y:S01]  /*c9f0*/  @!P1 STG.E.U8 desc[UR14][R24.64+0x19], R213 ;  /* 0x000019d518009986 */ /* 0x000fe2000c10110e */
[----:B------:R-:W-:Y:S01]  /*ca00*/  ISETP.LT.OR P1, PT, R41, 0x22, !P3 ;  /* 0x000000222900780c */ /* 0x000fe20005f21670 */
[----:B------:R-:W-:Y:S01]  /*ca10*/  FMUL R205, R205, UR20 ;  /* 0x00000014cdcd7c20 */ /* 0x000fe20008400000 */
[----:B-1----:R-:W-:Y:S01]  /*ca20*/  F2FP.SATFINITE.E5M2.F32.PACK_AB_MERGE_C R35, RZ, R212, RZ ;  /* 0x000000d4ff23723e */ /* 0x002fe200048060ff */
        /* <DEDUP_REMOVED lines=11> */
[----:B------:R-:W-:Y:S01]  /*cae0*/  ISETP.LT.OR P0, PT, R41, 0x29, !P3 ;  /* 0x000000292900780c */ /* 0x000fe20005f01670 */
[----:B------:R-:W-:Y:S01]  /*caf0*/  FMUL R201, R201, UR20 ;  /* 0x00000014c9c97c20 */ /* 0x000fe20008400000 */
[----:B------:R-:W-:Y:S01]  /*cb00*/  FMUL R199, R199, UR20 ;  /* 0x00000014c7c77c20 */ /* 0x000fe20008400000 */
[----:B------:R-:W-:Y:S01]  /*cb10*/  @!P1 STG.E.U8 desc[UR14][R24.64+0x21], R209 ;  /* 0x000021d118009986 */ /* 0x000fe2000c10110e */
[C---:B------:R-:W-:Y:S01]  /*cb20*/  ISETP.LT.OR P1, PT, R41.reuse, 0x2a, !P3 ;  /* 0x0000002a2900780c */ /* 0x040fe20005f21670 */
        /* <DEDUP_REMOVED lines=9> */
[----:B------:R-:W-:Y:S01]  /*cbc0*/  ISETP.LT.OR P5, PT, R41, 0x29, !P2 ;  /* 0x000000292900780c */ /* 0x000fe200057a1670 */
[----:B------:R-:W-:Y:S01]  /*cbd0*/  FMUL R195, R195, UR20 ;  /* 0x00000014c3c37c20 */ /* 0x000fe20008400000 */
[----:B------:R-:W-:Y:S01]  /*cbe0*/  F2FP.SATFINITE.E5M2.F32.PACK_AB_MERGE_C R199, RZ, R199, RZ ;  /* 0x000000c7ffc7723e */ /* 0x000fe200048060ff */
[----:B------:R0:W-:Y:S01]  /*cbf0*/  @!P0 STG.E.U8 desc[UR14][R24.64+0x28], R33 ;  /* 0x0000282118008986 */ /* 0x0001e2000c10110e */
[C---:B------:R-:W-:Y:S01]  /*cc00*/  ISETP.LT.OR P0, PT, R41.reuse, 0x31, !P3 ;  /* 0x000000312900780c */ /* 0x040fe20005f01670 */
[----:B------:R-:W-:Y:S01]  /*cc10*/  FMUL R196, R196, UR20 ;  /* 0x00000014c4c47c20 */ /* 0x000fe20008400000 */
[----:B------:R-:W-:Y:S01]  /*cc20*/  F2FP.SATFINITE.E5M2.F32.PACK_AB_MERGE_C R197, RZ, R197, RZ ;  /* 0x000000c5ffc5723e */ /* 0x000fe200048060ff */
        /* <DEDUP_REMOVED lines=59> */
[C---:B------:R-:W-:Y:S01]  /*cfe0*/  ISETP.LT.OR P6, PT, R41.reuse, 0x4a, !P2 ;  /* 0x0000004a2900780c */ /* 0x040fe200057c1670 */
        /* <DEDUP_REMOVED lines=57> */
[----:B------:R-:W-:Y:S01]  /*d380*/  ISETP.LT.OR P5, PT, R41, 0x61, !P3 ;  /* 0x000000612900780c */ /* 0x000fe20005fa1670 */
[----:B------:R-:W-:Y:S01]  /*d390*/  FMUL R161, R161, UR20 ;  /* 0x00000014a1a17c20 */ /* 0x000fe20008400000 */
[----:B0-----:R-:W-:Y:S01]  /*d3a0*/  F2FP.SATFINITE.E5M2.F32.PACK_AB_MERGE_C R33, RZ, R178, RZ ;  /* 0x000000b2ff21723e */ /* 0x001fe200048060ff */
[----:B------:R-:W-:Y:S01]  /*d3b0*/  FMUL R160, R160, UR20 ;  /* 0x00000014a0a07c20 */ /* 0x000fe20008400000 */
[----:B------:R-:W-:Y:S01]  /*d3c0*/  FMUL R159, R159, UR20 ;  /* 0x000000149f9f7c20 */ /* 0x000fe20008400000 */
[----:B------:R-:W-:Y:S01]  /*d3d0*/  FMUL R157, R157, UR20 ;  /* 0x000000149d9d7c20 */ /* 0x000fe20008400000 */
[----:B------:R-:W-:Y:S01]  /*d3e0*/  F2FP.SATFINITE.E5M2.F32.PACK_AB_MERGE_C R161, RZ, R161, RZ ;  /* 0x000000a1ffa1723e */ /* 0x000fe200048060ff */
[----:B------:R-:W-:Y:S01]  /*d3f0*/  FMUL R158, R158, UR20 ;  /* 0x000000149e9e7c20 */ /* 0x000fe20008400000 */
[----:B------:R-:W-:Y:S01]  /*d400*/  FMUL R156, R156, UR20 ;  /* 0x000000149c9c7c20 */ /* 0x000fe20008400000 */
[----:B------:R-:W-:Y:S01]  /*d410*/  @!P6 STG.E.U8 desc[UR14][R24.64+0x61], R177 ;  /* 0x000061b11800e986 */ /* 0x000fe2000c10110e */
[----:B------:R-:W-:Y:S01]  /*d420*/  ISETP.LT.OR P6, PT, R41, 0x69, !P3 ;  /* 0x000000692900780c */ /* 0x000fe20005fc1670 */
[----:B------:R-:W-:Y:S01]  /*d430*/  FMUL R155, R155, UR20 ;  /* 0x000000149b9b7c20 */ /* 0x000fe20008400000 */
[----:B-1----:R-:W-:Y:S01]  /*d440*/  F2FP.SATFINITE.E5M2.F32.PACK_AB_MERGE_C R35, RZ, R176, RZ ;  /* 0x000000b0ff23723e */ /* 0x002fe200048060ff */
[----:B------:R0:W-:Y:S01]  /*d450*/  @!P5 STG.E.U8 desc[UR14][R24.64+0x60], R33 ;  /* 0x000060211800d986 */ /* 0x0001e2000c10110e */
        /* <DEDUP_REMOVED lines=16> */
[----:B-1----:R-:W-:Y:S01]  /*d560*/  F2FP.SATFINITE.E5M2.F32.PACK_AB_MERGE_C R35, RZ, R170, RZ ;  /* 0x000000aaff23723e */ /* 0x002fe200048060ff */
[----:B------:R-:W-:Y:S01]  /*d570*/  @!P0 STG.E.U8 desc[UR14][R24.64+0x69], R173 ;  /* 0x000069ad18008986 */ /* 0x000fe2000c10110e */
        /* <DEDUP_REMOVED lines=12> */
[----:B------:R-:W-:Y:S01]  /*d640*/  ISETP.LT.OR P6, PT, R41, 0x79, !P3 ;  /* 0x000000792900780c */ /* 0x000fe20005fc1670 */
[----:B------:R-:W-:Y:S01]  /*d650*/  FMUL R17, R17, UR20 ;  /* 0x0000001411117c20 */ /* 0x000fe20008400000 */
[----:B------:R-:W-:Y:S01]  /*d660*/  ISETP.LT.OR P3, PT, R41, 0x7a, !P3 ;  /* 0x0000007a2900780c */ /* 0x000fe20005f61670 */
[----:B------:R-:W-:Y:S01]  /*d670*/  @!P0 STG.E.U8 desc[UR14][R24.64+0x71], R169 ;  /* 0x000071a918008986 */ /* 0x000fe2000c10110e */
[----:B0-----:R-:W-:Y:S01]  /*d680*/  F2FP.SATFINITE.E5M2.F32.PACK_AB_MERGE_C R33, RZ, R168, RZ ;  /* 0x000000a8ff21723e */ /* 0x001fe200048060ff */
[----:B------:R-:W-:Y:S01]  /*d690*/  FMUL R18, R18, UR20 ;  /* 0x0000001412127c20 */ /* 0x000fe20008400000 */
[----:B------:R-:W-:Y:S01]  /*d6a0*/  ISETP.GE.AND P0, PT, R42, 0x89, PT ;  /* 0x000000892a00780c */ /* 0x000fe20003f06270 */
[----:B------:R-:W-:Y:S01]  /*d6b0*/  FMUL R16, R16, UR20 ;  /* 0x0000001410107c20 */ /* 0x000fe20008400000 */
[----:B------:R-:W-:Y:S01]  /*d6c0*/  F2FP.SATFINITE.E5M2.F32.PACK_AB_MERGE_C R21, RZ, R21, RZ ;  /* 0x00000015ff15723e */ /* 0x000fe200048060ff */
[----:B------:R0:W-:Y:S01]  /*d6d0*/  @!P1 STG.E.U8 desc[UR14][R26.64+0x70], R33 ;  /* 0x000070211a009986 */ /* 0x0001e2000c10110e */
[----:B------:R-:W-:Y:S01]  /*d6e0*/  ISETP.GE.AND P1, PT, R42, 0x81, PT ;  /* 0x000000812a00780c */ /* 0x000fe20003f26270 */
[----:B------:R-:W-:Y:S01]  /*d6f0*/  FMUL R15, R15, UR20 ;  /* 0x000000140f0f7c20 */ /* 0x000fe20008400000 */
[----:B-1----:R-:W-:Y:S01]  /*d700*/  F2FP.SATFINITE.E5M2.F32.PACK_AB_MERGE_C R35, RZ, R166, RZ ;  /* 0x000000a6ff23723e */ /* 0x002fe200048060ff */
[----:B------:R-:W-:Y:S01]  /*d710*/  @!P5 STG.E.U8 desc[UR14][R26.64+0x71], R167 ;  /* 0x000071a71a00d986 */ /* 0x000fe2000c10110e */
[----:B------:R-:W-:Y:S01]  /*d720*/  ISETP.LT.OR P5, PT, R41, 0x79, !P2 ;  /* 0x000000792900780c */ /* 0x000fe200057a1670 */
[----:B------:R-:W-:Y:S01]  /*d730*/  FMUL R13, R13, UR20 ;  /* 0x000000140d0d7c20 */ /* 0x000fe20008400000 */
[C---:B------:R-:W-:Y:S01]  /*d740*/  ISETP.LT.OR P2, PT, R41.reuse, 0x7a, !P2 ;  /* 0x0000007a2900780c */ /* 0x040fe20005741670 */
        /* <DEDUP_REMOVED lines=9> */
[----:B------:R-:W-:Y:S01]  /*d7e0*/  F2FP.SATFINITE.E5M2.F32.PACK_AB_MERGE_C R17, RZ, R17, RZ ;  /* 0x00000011ff11723e */ /* 0x000fe200048060ff */
[----:B------:R-:W-:Y:S01]  /*d7f0*/  @!P5 STG.E.U8 desc[UR14][R26.64+0x78], R37 ;  /* 0x000078251a00d986 */ /* 0x000fe2000c10110e */
[----:B------:R-:W-:Y:S01]  /*d800*/  ISETP.LT.OR P5, PT, R41, 0x1, !P0 ;  /* 0x000000012900780c */ /* 0x000fe200047a1670 */
[----:B------:R-:W-:Y:S01]  /*d810*/  FMUL R9, R9, UR20 ;  /* 0x0000001409097c20 */ /* 0x000fe20008400000 */
[----:B------:R-:W-:Y:S01]  /*d820*/  F2FP.SATFINITE.E5M2.F32.PACK_AB_MERGE_C R15, RZ, R15, RZ ;  /* 0x0000000fff0f723e */ /* 0x000fe200048060ff */
[----:B------:R0:W-:Y:S01]  /*d830*/  @!P2 STG.E.U8 desc[UR14][R26.64+0x79], R163 ;  /* 0x000079a31a00a986 */ /* 0x0001e2000c10110e */
[C---:B------:R-:W-:Y:S01]  /*d840*/  ISETP.LT.OR P2, PT, R41.reuse, 0xa, !P1 ;  /* 0x0000000a2900780c */ /* 0x040fe20004f41670 */
        /* <DEDUP_REMOVED lines=9> */
[----:B------:R-:W-:Y:S01]  /*d8e0*/  F2FP.SATFINITE.E5M2.F32.PACK_AB_MERGE_C R11, RZ, R11, RZ ;  /* 0x0000000bff0b723e */ /* 0x000fe200048060ff */
[----:B------:R2:W-:Y:S01]  /*d8f0*/  @!P5 STG.E.U8 desc[UR14][R30.64], R33 ;  /* 0x000000211e00d986 */ /* 0x0005e2000c10110e */
[----:B------:R-:W-:Y:S01]  /*d900*/  ISETP.LT.OR P5, PT, R41, 0x9, !P0 ;  /* 0x000000092900780c */ /* 0x000fe200047a1670 */
[----:B------:R-:W-:Y:S01]  /*d910*/  FMUL R5, R5, UR20 ;  /* 0x0000001405057c20 */ /* 0x000fe20008400000 */
[----:B0-----:R-:W-:Y:S01]  /*d920*/  F2FP.SATFINITE.E5M2.F32.PACK_AB_MERGE_C R27, RZ, R156, RZ ;  /* 0x0000009cff1b723e */ /* 0x001fe200048060ff */
[----:B-----5:R-:W-:Y:S01]  /*d930*/  FMUL R0, R0, UR20 ;  /* 0x0000001400007c20 */ /* 0x020fe20008400000 */
[----:B------:R-:W-:Y:S01]  /*d940*/  F2FP.SATFINITE.E5M2.F32.PACK_AB_MERGE_C R9, RZ, R9, RZ ;  /* 0x00000009ff09723e */ /* 0x000fe200048060ff */
[----:B------:R-:W-:Y:S01]  /*d950*/  FMUL R6, R6, UR20 ;  /* 0x0000001406067c20 */ /* 0x000fe20008400000 */
[----:B------:R-:W-:Y:S01]  /*d960*/  F2FP.SATFINITE.E5M2.F32.PACK_AB_MERGE_C R7, RZ, R7, RZ ;  /* 0x00000007ff07723e */ /* 0x000fe200048060ff */
[----:B------:R-:W4:Y:S01]  /*d970*/  LDL.LU R221, [R1+0x14] ;  /* 0x0000140001dd7983 */ /* 0x000f220000300800 */
[----:B-1----:R-:W-:Y:S01]  /*d980*/  F2FP.SATFINITE.E5M2.F32.PACK_AB_MERGE_C R25, RZ, R158, RZ ;  /* 0x0000009eff19723e */ /* 0x002fe200048060ff */
[----:B------:R-:W-:Y:S01]  /*d990*/  FMUL R2, R2, UR20 ;  /* 0x0000001402027c20 */ /* 0x000fe20008400000 */
[----:B------:R-:W-:Y:S01]  /*d9a0*/  F2FP.SATFINITE.E5M2.F32.PACK_AB_MERGE_C R5, RZ, R5, RZ ;  /* 0x00000005ff05723e */ /* 0x000fe200048060ff */
[----:B------:R-:W-:Y:S01]  /*d9b0*/  @!P6 STG.E.U8 desc[UR14][R30.64+0x1], R159 ;  /* 0x0000019f1e00e986 */ /* 0x000fe2000c10110e */
[----:B------:R-:W-:Y:S01]  /*d9c0*/  ISETP.LT.OR P6, PT, R41, 0xa, !P0 ;  /* 0x0000000a2900780c */ /* 0x000fe200047c1670 */
[----:B------:R-:W-:Y:S01]  /*d9d0*/  FMUL R3, R3, UR20 ;  /* 0x0000001403037c20 */ /* 0x000fe20008400000 */
[----:B--2---:R-:W-:Y:S01]  /*d9e0*/  F2FP.SATFINITE.E5M2.F32.PACK_AB_MERGE_C R33, RZ, R152, RZ ;  /* 0x00000098ff21723e */ /* 0x004fe200048060ff */
[----:B------:R-:W-:Y:S01]  /*d9f0*/  @!P2 STG.E.U8 desc[UR14][R28.64+0x9], R157 ;  /* 0x0000099d1c00a986 */ /* 0x000fe2000c10110e */
[----:B------:R-:W-:Y:S01]  /*da00*/  ISETP.LT.OR P2, PT, R41, 0x12, !P1 ;  /* 0x000000122900780c */ /* 0x000fe20004f41670 */
[----:B------:R-:W-:-:S02]  /*da10*/  FMUL R4, R4, UR20 ;  /* 0x0000001404047c20 */ /* 0x000fc40008400000 */
[----:B------:R0:W-:Y:S01]  /*da20*/  @!P3 STG.E.U8 desc[UR14][R28.64+0x8], R25 ;  /* 0x000008191c00b986 */ /* 0x0001e2000c10110e */
[----:B------:R-:W-:-:S03]  /*da30*/  ISETP.LT.OR P3, PT, R41, 0x11, !P1 ;  /* 0x000000112900780c */ /* 0x000fc60004f61670 */
[----:B------:R1:W-:Y:S01]  /*da40*/  @!P5 STG.E.U8 desc[UR14][R30.64+0x8], R27 ;  /* 0x0000081b1e00d986 */ /* 0x0003e2000c10110e */
[----:B------:R-:W-:-:S03]  /*da50*/  ISETP.LT.OR P5, PT, R41, 0x11, !P0 ;  /* 0x000000112900780c */ /* 0x000fc600047a1670 */
[----:B------:R-:W-:Y:S01]  /*da60*/  @!P6 STG.E.U8 desc[UR14][R30.64+0x9], R155 ;  /* 0x0000099b1e00e986 */ /* 0x000fe2000c10110e */
[----:B------:R-:W-:-:S03]  /*da70*/  ISETP.LT.OR P6, PT, R41, 0x12, !P0 ;  /* 0x000000122900780c */ /* 0x000fc600047c1670 */
[----:B------:R-:W-:Y:S01]  /*da80*/  @!P2 STG.E.U8 desc[UR14][R28.64+0x11], R153 ;  /* 0x000011991c00a986 */ /* 0x000fe2000c10110e */
[----:B------:R-:W-:Y:S02]  /*da90*/  ISETP.LT.OR P2, PT, R41, 0x1a, !P1 ;  /* 0x0000001a2900780c */ /* 0x000fe40004f41670 */
[----:B0-----:R-:W-:Y:S01]  /*daa0*/  F2FP.SATFINITE.E5M2.F32.PACK_AB_MERGE_C R25, RZ, R154, RZ ;  /* 0x0000009aff19723e */ /* 0x001fe200048060ff */
[----:B------:R-:W2:Y:S01]  /*dab0*/  LDL.LU R220, [R1+0x18] ;  /* 0x0000180001dc7983 */ /* 0x000ea20000300800 */
[----:B-1----:R-:W-:-:S03]  /*dac0*/  F2FP.SATFINITE.E5M2.F32.PACK_AB_MERGE_C R27, RZ, R20, RZ ;  /* 0x00000014ff1b723e */ /* 0x002fc600048060ff */
[----:B------:R0:W-:Y:S01]  /*dad0*/  @!P3 STG.E.U8 desc[UR14][R28.64+0x10], R25 ;  /* 0x000010191c00b986 */ /* 0x0001e2000c10110e */
[----:B------:R-:W-:-:S03]  /*dae0*/  ISETP.LT.OR P3, PT, R41, 0x19, !P1 ;  /* 0x000000192900780c */ /* 0x000fc60004f61670 */
[----:B------:R-:W-:Y:S01]  /*daf0*/  @!P5 STG.E.U8 desc[UR14][R30.64+0x10], R33 ;  /* 0x000010211e00d986 */ /* 0x000fe2000c10110e */
[----:B------:R-:W-:-:S03]  /*db00*/  ISETP.LT.OR P5, PT, R41, 0x19, !P0 ;  /* 0x000000192900780c */ /* 0x000fc600047a1670 */
[----:B------:R1:W-:Y:S01]  /*db10*/  @!P6 STG.E.U8 desc[UR14][R30.64+0x11], R23 ;  /* 0x000011171e00e986 */ /* 0x0003e2000c10110e */
[----:B------:R-:W-:-:S03]  /*db20*/  ISETP.LT.OR P6, PT, R41, 0x1a, !P0 ;  /* 0x0000001a2900780c */ /* 0x000fc600047c1670 */
[----:B------:R3:W-:Y:S01]  /*db30*/  @!P2 STG.E.U8 desc[UR14][R28.64+0x19], R21 ;  /* 0x000019151c00a986 */ /* 0x0007e2000c10110e */
[C---:B------:R-:W-:Y:S02]  /*db40*/  ISETP.LT.OR P2, PT, R41.reuse, 0x22, !P1 ;  /* 0x000000222900780c */ /* 0x040fe40004f41670 */
[----:B0-----:R-:W-:Y:S01]  /*db50*/  F2FP.SATFINITE.E5M2.F32.PACK_AB_MERGE_C R25, RZ, R22, RZ ;  /* 0x00000016ff19723e */ /* 0x001fe200048060ff */
[----:B------:R-:W2:Y:S04]  /*db60*/  LDL.LU R222, [R1+0x1c] ;  /* 0x00001c0001de7983 */ /* 0x000ea80000300800 */
[----:B------:R-:W-:Y:S01]  /*db70*/  @!P3 STG.E.U8 desc[UR14][R28.64+0x18], R25 ;  /* 0x000018191c00b986 */ /* 0x000fe2000c10110e */
[C---:B------:R-:W-:Y:S02]  /*db80*/  ISETP.LT.OR P3, PT, R41.reuse, 0x21, !P1 ;  /* 0x000000212900780c */ /* 0x040fe40004f61670 */
[----:B-1----:R-:W-:Y:S01]  /*db90*/  F2FP.SATFINITE.E5M2.F32.PACK_AB_MERGE_C R23, RZ, R18, RZ ;  /* 0x00000012ff17723e */ /* 0x002fe200048060ff */
[----:B------:R-:W-:Y:S01]  /*dba0*/  @!P5 STG.E.U8 desc[UR14][R30.64+0x18], R27 ;  /* 0x0000181b1e00d986 */ /* 0x000fe2000c10110e */
[----:B------:R-:W-:-:S02]  /*dbb0*/  ISETP.LT.OR P5, PT, R41, 0x21, !P0 ;  /* 0x000000212900780c */ /* 0x000fc400047a1670 */
[----:B---3--:R-:W-:Y:S01]  /*dbc0*/  F2FP.SATFINITE.E5M2.F32.PACK_AB_MERGE_C R21, RZ, R16, RZ ;  /* 0x00000010ff15723e */ /* 0x008fe200048060ff */
[----:B------:R0:W-:Y:S01]  /*dbd0*/  @!P6 STG.E.U8 desc[UR14][R30.64+0x19], R19 ;  /* 0x000019131e00e986 */ /* 0x0001e2000c10110e */
[----:B------:R-:W-:-:S03]  /*dbe0*/  ISETP.LT.OR P6, PT, R41, 0x22, !P0 ;  /* 0x000000222900780c */ /* 0x000fc600047c1670 */
[----:B------:R1:W-:Y:S01]  /*dbf0*/  @!P2 STG.E.U8 desc[UR14][R28.64+0x21], R17 ;  /* 0x000021111c00a986 */ /* 0x0003e2000c10110e */
[----:B------:R-:W-:-:S03]  /*dc00*/  ISETP.LT.OR P2, PT, R41, 0x2a, !P1 ;  /* 0x0000002a2900780c */ /* 0x000fc60004f41670 */
[----:B------:R-:W-:Y:S01]  /*dc10*/  @!P3 STG.E.U8 desc[UR14][R28.64+0x20], R23 ;  /* 0x000020171c00b986 */ /* 0x000fe2000c10110e */
[----:B------:R-:W-:-:S03]  /*dc20*/  ISETP.LT.OR P3, PT, R41, 0x29, !P1 ;  /* 0x000000292900780c */ /* 0x000fc60004f61670 */
[----:B------:R-:W-:Y:S01]  /*dc30*/  @!P5 STG.E.U8 desc[UR14][R30.64+0x20], R21 ;  /* 0x000020151e00d986 */ /* 0x000fe2000c10110e */
[C---:B------:R-:W-:Y:S02]  /*dc40*/  ISETP.LT.OR P5, PT, R41.reuse, 0x29, !P0 ;  /* 0x000000292900780c */ /* 0x040fe400047a1670 */
[----:B0-----:R-:W-:Y:S01]  /*dc50*/  F2FP.SATFINITE.E5M2.F32.PACK_AB_MERGE_C R19, RZ, R14, RZ ;  /* 0x0000000eff13723e */ /* 0x001fe200048060ff */
[----:B------:R0:W-:Y:S01]  /*dc60*/  @!P6 STG.E.U8 desc[UR14][R30.64+0x21], R15 ;  /* 0x0000210f1e00e986 */ /* 0x0001e2000c10110e */
[C---:B------:R-:W-:Y:S02]  /*dc70*/  ISETP.LT.OR P6, PT, R41.reuse, 0x2a, !P0 ;  /* 0x0000002a2900780c */ /* 0x040fe400047c1670 */
[----:B-1----:R-:W-:Y:S01]  /*dc80*/  F2FP.SATFINITE.E5M2.F32.PACK_AB_MERGE_C R17, RZ, R12, RZ ;  /* 0x0000000cff11723e */ /* 0x002fe200048060ff */
        /* <DEDUP_REMOVED lines=15> */
[----:B0-----:R-:W-:Y:S02]  /*dd80*/  F2FP.SATFINITE.E5M2.F32.PACK_AB_MERGE_C R11, RZ, R6, RZ ;  /* 0x00000006ff0b723e */ /* 0x001fe400048060ff */
[C---:B------:R-:W-:Y:S01]  /*dd90*/  ISETP.LT.OR P5, PT, R41.reuse, 0x39, !P0 ;  /* 0x000000392900780c */ /* 0x040fe200047a1670 */
[----:B------:R0:W-:Y:S01]  /*dda0*/  @!P6 STG.E.U8 desc[UR14][R30.64+0x31], R7 ;  /* 0x000031071e00e986 */ /* 0x0001e2000c10110e */
[----:B-1----:R-:W-:Y:S02]  /*ddb0*/  F2FP.SATFINITE.E5M2.F32.PACK_AB_MERGE_C R9, RZ, R4, RZ ;  /* 0x00000004ff09723e */ /* 0x002fe400048060ff */
[----:B------:R-:W-:Y:S01]  /*ddc0*/  ISETP.LT.OR P6, PT, R41, 0x3a, !P0 ;  /* 0x0000003a2900780c */ /* 0x000fe200047c1670 */
[----:B------:R1:W-:Y:S04]  /*ddd0*/  @!P2 STG.E.U8 desc[UR14][R28.64+0x39], R5 ;  /* 0x000039051c00a986 */ /* 0x0003e8000c10110e */
[----:B------:R3:W-:Y:S01]  /*dde0*/  @!P3 STG.E.U8 desc[UR14][R28.64+0x38], R11 ;  /* 0x0000380b1c00b986 */ /* 0x0007e2000c10110e */
[----:B------:R-:W-:Y:S01]  /*ddf0*/  FMUL R4, R227, UR20 ;  /* 0x00000014e3047c20 */ /* 0x000fe20008400000 */
[----:B------:R-:W-:-:S02]  /*de00*/  ISETP.LT.OR P3, PT, R41, 0x41, !P1 ;  /* 0x000000412900780c */ /* 0x000fc40004f61670 */
[----:B0-----:R-:W-:Y:S02]  /*de10*/  F2FP.SATFINITE.E5M2.F32.PACK_AB_MERGE_C R7, RZ, R3, RZ ;  /* 0x00000003ff07723e */ /* 0x001fe400048060ff */
[----:B-1----:R-:W-:Y:S01]  /*de20*/  F2FP.SATFINITE.E5M2.F32.PACK_AB_MERGE_C R5, RZ, R0, RZ ;  /* 0x00000000ff05723e */ /* 0x002fe200048060ff */
[----:B------:R-:W-:Y:S01]  /*de30*/  FMUL R0, R223, UR20 ;  /* 0x00000014df007c20 */ /* 0x000fe20008400000 */
[----:B------:R-:W-:Y:S01]  /*de40*/  ISETP.LT.OR P2, PT, R41, 0x42, !P1 ;  /* 0x000000422900780c */ /* 0x000fe20004f41670 */
[----:B------:R-:W2:Y:S01]  /*de50*/  LDL.LU R223, [R1+0x20] ;  /* 0x0000200001df7983 */ /* 0x000ea20000300800 */
[----:B---3--:R-:W-:Y:S02]  /*de60*/  F2FP.SATFINITE.E5M2.F32.PACK_AB_MERGE_C R11, RZ, R2, RZ ;  /* 0x00000002ff0b723e */ /* 0x008fe400048060ff */
[----:B------:R-:W-:Y:S01]  /*de70*/  F2FP.SATFINITE.E5M2.F32.PACK_AB_MERGE_C R13, RZ, R0, RZ ;  /* 0x00000000ff0d723e */ /* 0x000fe200048060ff */
[----:B----4-:R-:W-:Y:S01]  /*de80*/  FMUL R0, R225, UR20 ;  /* 0x00000014e1007c20 */ /* 0x010fe20008400000 */
[----:B------:R-:W-:Y:S01]  /*de90*/  FMUL R2, R224, UR20 ;  /* 0x00000014e0027c20 */ /* 0x000fe20008400000 */
[----:B------:R-:W3:Y:S04]  /*dea0*/  LDL.LU R225, [R1+0x24] ;  /* 0x0000240001e17983 */ /* 0x000ee80000300800 */
[----:B------:R-:W4:Y:S01]  /*deb0*/  LDL.LU R224, [R1+0x28] ;  /* 0x0000280001e07983 */ /* 0x000f220000300800 */
[----:B------:R-:W-:-:S03]  /*dec0*/  FMUL R3, R226, UR20 ;  /* 0x00000014e2037c20 */ /* 0x000fc60008400000 */
[----:B------:R-:W4:Y:S04]  /*ded0*/  LDL.LU R226, [R1+0x2c] ;  /* 0x00002c0001e27983 */ /* 0x000f280000300800 */
[----:B------:R-:W4:Y:S04]  /*dee0*/  LDL.LU R227, [R1+0x30] ;  /* 0x0000300001e37983 */ /* 0x000f280000300800 */
[----:B------:R-:W-:Y:S01]  /*def0*/  @!P5 STG.E.U8 desc[UR14][R30.64+0x38], R9 ;  /* 0x000038091e00d986 */ /* 0x000fe2000c10110e */
[----:B------:R-:W-:-:S03]  /*df00*/  ISETP.LT.OR P5, PT, R41, 0x41, !P0 ;  /* 0x000000412900780c */ /* 0x000fc600047a1670 */
[----:B------:R0:W-:Y:S01]  /*df10*/  @!P6 STG.E.U8 desc[UR14][R30.64+0x39], R7 ;  /* 0x000039071e00e986 */ /* 0x0001e2000c10110e */
[----:B------:R-:W-:-:S03]  /*df20*/  ISETP.LT.OR P6, PT, R41, 0x42, !P0 ;  /* 0x000000422900780c */ /* 0x000fc600047c1670 */
[----:B------:R-:W-:Y:S01]  /*df30*/  @!P3 STG.E.U8 desc[UR14][R28.64+0x40], R11 ;  /* 0x0000400b1c00b986 */ /* 0x000fe2000c10110e */
[----:B------:R-:W-:-:S03]  /*df40*/  ISETP.LT.OR P3, PT, R41, 0x49, !P1 ;  /* 0x000000492900780c */ /* 0x000fc60004f61670 */
[----:B------:R1:W-:Y:S01]  /*df50*/  @!P2 STG.E.U8 desc[UR14][R28.64+0x41], R5 ;  /* 0x000041051c00a986 */ /* 0x0003e2000c10110e */
[----:B0-----:R-:W-:-:S03]  /*df60*/  F2FP.SATFINITE.E5M2.F32.PACK_AB_MERGE_C R7, RZ, R0, RZ ;  /* 0x00000000ff07723e */ /* 0x001fc600048060ff */
[----:B------:R-:W-:Y:S01]  /*df70*/  @!P5 STG.E.U8 desc[UR14][R30.64+0x40], R13 ;  /* 0x0000400d1e00d986 */ /* 0x000fe2000c10110e */
[C---:B------:R-:W-:Y:S02]  /*df80*/  ISETP.LT.OR P2, PT, R41.reuse, 0x4a, !P1 ;  /* 0x0000004a2900780c */ /* 0x040fe40004f41670 */
[----:B-1----:R-:W-:Y:S01]  /*df90*/  F2FP.SATFINITE.E5M2.F32.PACK_AB_MERGE_C R5, RZ, R2, RZ ;  /* 0x00000002ff05723e */ /* 0x002fe200048060ff */
[----:B------:R0:W-:Y:S01]  /*dfa0*/  @!P6 STG.E.U8 desc[UR14][R30.64+0x41], R7 ;  /* 0x000041071e00e986 */ /* 0x0001e2000c10110e */
[C---:B------:R-:W-:Y:S02]  /*dfb0*/  ISETP.LT.OR P5, PT, R41.reuse, 0x49, !P0 ;  /* 0x000000492900780c */ /* 0x040fe400047a1670 */
[C---:B------:R-:W-:Y:S01]  /*dfc0*/  ISETP.LT.OR P6, PT, R41.reuse, 0x4a, !P0 ;  /* 0x0000004a2900780c */ /* 0x040fe200047c1670 */
[----:B------:R1:W-:Y:S01]  /*dfd0*/  @!P3 STG.E.U8 desc[UR14][R28.64+0x48], R5 ;  /* 0x000048051c00b986 */ /* 0x0003e2000c10110e */
[----:B------:R-:W-:Y:S02]  /*dfe0*/  ISETP.LT.OR P3, PT, R41, 0x51, !P1 ;  /* 0x000000512900780c */ /* 0x000fe40004f61670 */
[----:B------:R-:W-:-:S02]  /*dff0*/  F2FP.SATFINITE.E5M2.F32.PACK_AB_MERGE_C R9, RZ, R3, RZ ;  /* 0x00000003ff09723e */ /* 0x000fc400048060ff */
[----:B------:R-:W-:-:S03]  /*e000*/  F2FP.SATFINITE.E5M2.F32.PACK_AB_MERGE_C R11, RZ, R4, RZ ;  /* 0x00000004ff0b723e */ /* 0x000fc600048060ff */
[----:B------:R1:W-:Y:S04]  /*e010*/  @!P2 STG.E.U8 desc[UR14][R28.64+0x49], R9 ;  /* 0x000049091c00a986 */ /* 0x0003e8000c10110e */
[----:B------:R-:W-:Y:S01]  /*e020*/  @!P5 STG.E.U8 desc[UR14][R30.64+0x48], R11 ;  /* 0x0000480b1e00d986 */ /* 0x000fe2000c10110e */
[----:B------:R-:W-:-:S03]  /*e030*/  FMUL R0, R221, UR20 ;  /* 0x00000014dd007c20 */ /* 0x000fc60008400000 */
[----:B------:R-:W4:Y:S02]  /*e040*/  LDL.LU R221, [R1+0x34] ;  /* 0x0000340001dd7983 */ /* 0x000f240000300800 */
[----:B0-----:R-:W-:-:S05]  /*e050*/  F2FP.SATFINITE.E5M2.F32.PACK_AB_MERGE_C R7, RZ, R0, RZ ;  /* 0x00000000ff07723e */ /* 0x001fca00048060ff */
[----:B------:R-:W-:Y:S01]  /*e060*/  @!P6 STG.E.U8 desc[UR14][R30.64+0x49], R7 ;  /* 0x000049071e00e986 */ /* 0x000fe2000c10110e */
[----:B--2---:R-:W-:-:S03]  /*e070*/  FMUL R2, R220, UR20 ;  /* 0x00000014dc027c20 */ /* 0x004fc60008400000 */
[----:B------:R-:W2:Y:S02]  /*e080*/  LDL.LU R220, [R1+0x38] ;  /* 0x0000380001dc7983 */ /* 0x000ea40000300800 */
[----:B-1----:R-:W-:-:S05]  /*e090*/  F2FP.SATFINITE.E5M2.F32.PACK_AB_MERGE_C R5, RZ, R2, RZ ;  /* 0x00000002ff05723e */ /* 0x002fca00048060ff */
[----:B------:R0:W-:Y:S01]  /*e0a0*/  @!P3 STG.E.U8 desc[UR14][R28.64+0x50], R5 ;  /* 0x000050051c00b986 */ /* 0x0001e2000c10110e */
[----:B------:R-:W-:-:S03]  /*e0b0*/  FMUL R3, R222, UR20 ;  /* 0x00000014de037c20 */ /* 0x000fc60008400000 */
[----:B------:R-:W2:Y:S02]  /*e0c0*/  LDL.LU R222, [R1+0x3c] ;  /* 0x00003c0001de7983 */ /* 0x000ea40000300800 */
[----:B------:R-:W-:Y:S01]  /*e0d0*/  F2FP.SATFINITE.E5M2.F32.PACK_AB_MERGE_C R9, RZ, R3, RZ ;  /* 0x00000003ff09723e */ /* 0x000fe200048060ff */
[----:B------:R-:W-:Y:S02]  /*e0e0*/  FMUL R0, R223, UR20 ;  /* 0x00000014df007c20 */ /* 0x000fe40008400000 */
[----:B------:R-:W2:Y:S03]  /*e0f0*/  LDL.LU R223, [R1+0x40] ;  /* 0x0000400001df7983 */ /* 0x000ea60000300800 */
[----:B------:R-:W-:Y:S01]  /*e100*/  F2FP.SATFINITE.E5M2.F32.PACK_AB_MERGE_C R13, RZ, R0, RZ ;  /* 0x00000000ff0d723e */ /* 0x000fe200048060ff */
[----:B---3--:R-:W-:Y:S02]  /*e110*/  FMUL R2, R225, UR20 ;  /* 0x00000014e1027c20 */ /* 0x008fe40008400000 */
[----:B------:R-:W3:Y:S01]  /*e120*/  LDL.LU R225, [R1+0x44] ;  /* 0x0000440001e17983 */ /* 0x000ee20000300800 */
[----:B----4-:R-:W-:-:S03]  /*e130*/  FMUL R0, R224, UR20 ;  /* 0x00000014e0007c20 */ /* 0x010fc60008400000 */
[----:B------:R-:W4:Y:S01]  /*e140*/  LDL.LU R224, [R1+0x48] ;  /* 0x0000480001e07983 */ /* 0x000f220000300800 */
[----:B------:R-:W-:Y:S01]  /*e150*/  FMUL R3, R226, UR20 ;  /* 0x00000014e2037c20 */ /* 0x000fe20008400000 */
[----:B0-----:R-:W-:Y:S02]  /*e160*/  F2FP.SATFINITE.E5M2.F32.PACK_AB_MERGE_C R5, RZ, R0, RZ ;  /* 0x00000000ff05723e */ /* 0x001fe400048060ff */
[----:B------:R-:W4:Y:S01]  /*e170*/  LDL.LU R226, [R1+0x4c] ;  /* 0x00004c0001e27983 */ /* 0x000f220000300800 */
[----:B------:R-:W-:-:S03]  /*e180*/  FMUL R0, R227, UR20 ;  /* 0x00000014e3007c20 */ /* 0x000fc60008400000 */
[----:B------:R-:W4:Y:S01]  /*e190*/  LDL.LU R227, [R1+0x50] ;  /* 0x0000500001e37983 */ /* 0x000f220000300800 */
[C---:B------:R-:W-:Y:S02]  /*e1a0*/  ISETP.LT.OR P2, PT, R41.reuse, 0x52, !P1 ;  /* 0x000000522900780c */ /* 0x040fe40004f41670 */
[C---:B------:R-:W-:Y:S01]  /*e1b0*/  ISETP.LT.OR P6, PT, R41.reuse, 0x52, !P0 ;  /* 0x000000522900780c */ /* 0x040fe200047c1670 */
[----:B------:R-:W4:Y:S01]  /*e1c0*/  LDL.LU R219, [R1+0x54] ;  /* 0x0000540001db7983 */ /* 0x000f220000300800 */
[C---:B------:R-:W-:Y:S02]  /*e1d0*/  ISETP.LT.OR P5, PT, R41.reuse, 0x51, !P0 ;  /* 0x000000512900780c */ /* 0x040fe400047a1670 */
[----:B------:R-:W-:Y:S02]  /*e1e0*/  ISETP.LT.OR P3, PT, R41, 0x59, !P1 ;  /* 0x000000592900780c */ /* 0x000fe40004f61670 */
[----:B------:R-:W-:Y:S02]  /*e1f0*/  F2FP.SATFINITE.E5M2.F32.PACK_AB_MERGE_C R7, RZ, R2, RZ ;  /* 0x00000002ff07723e */ /* 0x000fe400048060ff */
[----:B------:R-:W-:-:S03]  /*e200*/  F2FP.SATFINITE.E5M2.F32.PACK_AB_MERGE_C R11, RZ, R0, RZ ;  /* 0x00000000ff0b723e */ /* 0x000fc600048060ff */
[----:B------:R0:W-:Y:S01]  /*e210*/  @!P2 STG.E.U8 desc[UR14][R28.64+0x51], R9 ;  /* 0x000051091c00a986 */ /* 0x0001e2000c10110e */
[----:B------:R-:W-:-:S03]  /*e220*/  ISETP.LT.OR P2, PT, R41, 0x5a, !P1 ;  /* 0x0000005a2900780c */ /* 0x000fc60004f41670 */
[----:B------:R-:W-:Y:S01]  /*e230*/  @!P6 STG.E.U8 desc[UR14][R30.64+0x51], R7 ;  /* 0x000051071e00e986 */ /* 0x000fe2000c10110e */
[----:B------:R-:W-:-:S03]  /*e240*/  ISETP.LT.OR P6, PT, R41, 0x5a, !P0 ;  /* 0x0000005a2900780c */ /* 0x000fc600047c1670 */
[----:B------:R-:W-:Y:S01]  /*e250*/  @!P5 STG.E.U8 desc[UR14][R30.64+0x50], R13 ;  /* 0x0000500d1e00d986 */ /* 0x000fe2000c10110e */
[----:B0-----:R-:W-:-:S03]  /*e260*/  F2FP.SATFINITE.E5M2.F32.PACK_AB_MERGE_C R9, RZ, R3, RZ ;  /* 0x00000003ff09723e */ /* 0x001fc600048060ff */
[----:B------:R0:W-:Y:S04]  /*e270*/  @!P3 STG.E.U8 desc[UR14][R28.64+0x58], R5 ;  /* 0x000058051c00b986 */ /* 0x0001e8000c10110e */
[----:B------:R1:W-:Y:S01]  /*e280*/  @!P2 STG.E.U8 desc[UR14][R28.64+0x59], R9 ;  /* 0x000059091c00a986 */ /* 0x0003e2000c10110e */
[----:B------:R-:W-:-:S03]  /*e290*/  FMUL R0, R221, UR20 ;  /* 0x00000014dd007c20 */ /* 0x000fc60008400000 */
[----:B------:R-:W4:Y:S02]  /*e2a0*/  LDL.LU R221, [R1+0x58] ;  /* 0x0000580001dd7983 */ /* 0x000f240000300800 */
[----:B0-----:R-:W-:-:S05]  /*e2b0*/  F2FP.SATFINITE.E5M2.F32.PACK_AB_MERGE_C R5, RZ, R0, RZ ;  /* 0x00000000ff05723e */ /* 0x001fca00048060ff */
[----:B------:R0:W-:Y:S01]  /*e2c0*/  @!P6 STG.E.U8 desc[UR14][R30.64+0x59], R5 ;  /* 0x000059051e00e986 */ /* 0x0001e2000c10110e */
[----:B--2---:R-:W-:-:S03]  /*e2d0*/  FMUL R2, R220, UR20 ;  /* 0x00000014dc027c20 */ /* 0x004fc60008400000 */
[----:B------:R-:W2:Y:S02]  /*e2e0*/  LDL.LU R220, [R1+0x5c] ;  /* 0x00005c0001dc7983 */ /* 0x000ea40000300800 */
[----:B------:R-:W-:Y:S01]  /*e2f0*/  F2FP.SATFINITE.E5M2.F32.PACK_AB_MERGE_C R7, RZ, R2, RZ ;  /* 0x00000002ff07723e */ /* 0x000fe200048060ff */
[----:B------:R-:W-:Y:S02]  /*e300*/  FMUL R3, R222, UR20 ;  /* 0x00000014de037c20 */ /* 0x000fe40008400000 */
[----:B------:R-:W2:Y:S03]  /*e310*/  LDL.LU R222, [R1+0x60] ;  /* 0x0000600001de7983 */ /* 0x000ea60000300800 */
[----:B-1----:R-:W-:Y:S01]  /*e320*/  F2FP.SATFINITE.E5M2.F32.PACK_AB_MERGE_C R9, RZ, R3, RZ ;  /* 0x00000003ff09723e */ /* 0x002fe200048060ff */
[----:B------:R-:W-:Y:S02]  /*e330*/  FMUL R4, R223, UR20 ;  /* 0x00000014df047c20 */ /* 0x000fe40008400000 */
[----:B------:R-:W2:Y:S01]  /*e340*/  LDL.LU R223, [R1+0x64] ;  /* 0x0000640001df7983 */ /* 0x000ea20000300800 */
[----:B---3--:R-:W-:-:S03]  /*e350*/  FMUL R0, R225, UR20 ;  /* 0x00000014e1007c20 */ /* 0x008fc60008400000 */
[----:B------:R-:W3:Y:S01]  /*e360*/  LDL.LU R225, [R1+0x68] ;  /* 0x0000680001e17983 */ /* 0x000ee20000300800 */
[----:B----4-:R-:W-:Y:S01]  /*e370*/  FMUL R2, R224, UR20 ;  /* 0x00000014e0027c20 */ /* 0x010fe20008400000 */
[----:B0-----:R-:W-:Y:S02]  /*e380*/  F2FP.SATFINITE.E5M2.F32.PACK_AB_MERGE_C R5, RZ, R0, RZ ;  /* 0x00000000ff05723e */ /* 0x001fe400048060ff */
[----:B------:R-:W4:Y:S01]  /*e390*/  LDL.LU R224, [R1+0x6c] ;  /* 0x00006c0001e07983 */ /* 0x000f220000300800 */
[----:B------:R-:W-:-:S03]  /*e3a0*/  FMUL R3, R226, UR20 ;  /* 0x00000014e2037c20 */ /* 0x000fc60008400000 */
[----:B------:R-:W4:Y:S01]  /*e3b0*/  LDL.LU R226, [R1+0x70] ;  /* 0x0000700001e27983 */ /* 0x000f220000300800 */
[----:B------:R-:W-:-:S03]  /*e3c0*/  FMUL R0, R227, UR20 ;  /* 0x00000014e3007c20 */ /* 0x000fc60008400000 */
[----:B------:R-:W4:Y:S01]  /*e3d0*/  LDL.LU R227, [R1+0x74] ;  /* 0x0000740001e37983 */ /* 0x000f220000300800 */
[C---:B------:R-:W-:Y:S02]  /*e3e0*/  ISETP.LT.OR P5, PT, R41.reuse, 0x59, !P0 ;  /* 0x000000592900780c */ /* 0x040fe400047a1670 */
[C---:B------:R-:W-:Y:S02]  /*e3f0*/  ISETP.LT.OR P2, PT, R41.reuse, 0x62, !P1 ;  /* 0x000000622900780c */ /* 0x040fe40004f41670 */
[C---:B------:R-:W-:Y:S02]  /*e400*/  ISETP.LT.OR P3, PT, R41.reuse, 0x61, !P1 ;  /* 0x000000612900780c */ /* 0x040fe40004f61670 */
[----:B------:R-:W-:-:S07]  /*e410*/  ISETP.LT.OR P6, PT, R41, 0x62, !P0 ;  /* 0x000000622900780c */ /* 0x000fce00047c1670 */
[----:B------:R-:W-:Y:S01]  /*e420*/  @!P5 STG.E.U8 desc[UR14][R30.64+0x58], R11 ;  /* 0x0000580b1e00d986 */ /* 0x000fe2000c10110e */
[----:B------:R-:W-:-:S03]  /*e430*/  ISETP.LT.OR P5, PT, R41, 0x61, !P0 ;  /* 0x000000612900780c */ /* 0x000fc600047a1670 */
[----:B------:R0:W-:Y:S01]  /*e440*/  @!P2 STG.E.U8 desc[UR14][R28.64+0x61], R9 ;  /* 0x000061091c00a986 */ /* 0x0001e2000c10110e */
[----:B------:R-:W-:-:S03]  /*e450*/  ISETP.LT.OR P2, PT, R41, 0x6a, !P1 ;  /* 0x0000006a2900780c */ /* 0x000fc60004f41670 */
[----:B------:R1:W-:Y:S01]  /*e460*/  @!P3 STG.E.U8 desc[UR14][R28.64+0x60], R7 ;  /* 0x000060071c00b986 */ /* 0x0003e2000c10110e */
[----:B------:R-:W-:Y:S02]  /*e470*/  ISETP.LT.OR P3, PT, R41, 0x69, !P1 ;  /* 0x000000692900780c */ /* 0x000fe40004f61670 */
[----:B------:R-:W-:Y:S01]  /*e480*/  F2FP.SATFINITE.E5M2.F32.PACK_AB_MERGE_C R13, RZ, R4, RZ ;  /* 0x00000004ff0d723e */ /* 0x000fe200048060ff */
[----:B------:R1:W-:Y:S01]  /*e490*/  @!P6 STG.E.U8 desc[UR14][R30.64+0x61], R5 ;  /* 0x000061051e00e986 */ /* 0x0003e2000c10110e */
[----:B0-----:R-:W-:-:S03]  /*e4a0*/  F2FP.SATFINITE.E5M2.F32.PACK_AB_MERGE_C R9, RZ, R3, RZ ;  /* 0x00000003ff09723e */ /* 0x001fc600048060ff */
[----:B------:R-:W-:Y:S01]  /*e4b0*/  @!P5 STG.E.U8 desc[UR14][R30.64+0x60], R13 ;  /* 0x0000600d1e00d986 */ /* 0x000fe2000c10110e */
[----:B-1----:R-:W-:-:S03]  /*e4c0*/  F2FP.SATFINITE.E5M2.F32.PACK_AB_MERGE_C R7, RZ, R2, RZ ;  /* 0x00000002ff07723e */ /* 0x002fc600048060ff */
[----:B------:R-:W-:Y:S01]  /*e4d0*/  @!P2 STG.E.U8 desc[UR14][R28.64+0x69], R9 ;  /* 0x000069091c00a986 */ /* 0x000fe2000c10110e */
[C---:B------:R-:W-:Y:S02]  /*e4e0*/  ISETP.LT.OR P5, PT, R41.reuse, 0x69, !P0 ;  /* 0x000000692900780c */ /* 0x040fe400047a1670 */
[C---:B------:R-:W-:Y:S01]  /*e4f0*/  ISETP.LT.OR P6, PT, R41.reuse, 0x6a, !P0 ;  /* 0x0000006a2900780c */ /* 0x040fe200047c1670 */
[----:B------:R0:W-:Y:S01]  /*e500*/  @!P3 STG.E.U8 desc[UR14][R28.64+0x68], R7 ;  /* 0x000068071c00b986 */ /* 0x0001e2000c10110e */
[----:B------:R-:W-:Y:S01]  /*e510*/  ISETP.LT.OR P2, PT, R41, 0x72, !P1 ;  /* 0x000000722900780c */ /* 0x000fe20004f41670 */
[----:B------:R-:W-:Y:S01]  /*e520*/  FMUL R2, R219, UR20 ;  /* 0x00000014db027c20 */ /* 0x000fe20008400000 */
[----:B------:R-:W-:Y:S02]  /*e530*/  ISETP.LT.OR P3, PT, R41, 0x71, !P1 ;  /* 0x000000712900780c */ /* 0x000fe40004f61670 */
[----:B------:R-:W-:Y:S02]  /*e540*/  F2FP.SATFINITE.E5M2.F32.PACK_AB_MERGE_C R11, RZ, R0, RZ ;  /* 0x00000000ff0b723e */ /* 0x000fe400048060ff */
[----:B------:R-:W-:-:S03]  /*e550*/  F2FP.SATFINITE.E5M2.F32.PACK_AB_MERGE_C R5, RZ, R2, RZ ;  /* 0x00000002ff05723e */ /* 0x000fc600048060ff */
[----:B------:R-:W-:Y:S01]  /*e560*/  @!P5 STG.E.U8 desc[UR14][R30.64+0x68], R11 ;  /* 0x0000680b1e00d986 */ /* 0x000fe2000c10110e */
[----:B------:R-:W-:-:S03]  /*e570*/  ISETP.LT.OR P5, PT, R41, 0x71, !P0 ;  /* 0x000000712900780c */ /* 0x000fc600047a1670 */
[----:B------:R-:W-:Y:S01]  /*e580*/  @!P6 STG.E.U8 desc[UR14][R30.64+0x69], R5 ;  /* 0x000069051e00e986 */ /* 0x000fe2000c10110e */
[----:B------:R-:W-:Y:S01]  /*e590*/  ISETP.LT.OR P6, PT, R41, 0x72, !P0 ;  /* 0x000000722900780c */ /* 0x000fe200047c1670 */
[----:B------:R-:W-:-:S05]  /*e5a0*/  FMUL R0, R221, UR20 ;  /* 0x00000014dd007c20 */ /* 0x000fca0008400000 */
[----:B0-----:R-:W-:-:S05]  /*e5b0*/  F2FP.SATFINITE.E5M2.F32.PACK_AB_MERGE_C R7, RZ, R0, RZ ;  /* 0x00000000ff07723e */ /* 0x001fca00048060ff */
[----:B------:R0:W-:Y:S01]  /*e5c0*/  @!P3 STG.E.U8 desc[UR14][R28.64+0x70], R7 ;  /* 0x000070071c00b986 */ /* 0x0001e2000c10110e */
[C---:B------:R-:W-:Y:S02]  /*e5d0*/  ISETP.LT.OR P3, PT, R41.reuse, 0x79, !P0 ;  /* 0x000000792900780c */ /* 0x040fe40004761670 */
[----:B------:R-:W-:Y:S01]  /*e5e0*/  ISETP.LT.OR P0, PT, R41, 0x7a, !P0 ;  /* 0x0000007a2900780c */ /* 0x000fe20004701670 */
[----:B--2---:R-:W-:-:S05]  /*e5f0*/  FMUL R3, R220, UR20 ;  /* 0x00000014dc037c20 */ /* 0x004fca0008400000 */
[----:B------:R-:W-:-:S05]  /*e600*/  F2FP.SATFINITE.E5M2.F32.PACK_AB_MERGE_C R9, RZ, R3, RZ ;  /* 0x00000003ff09723e */ /* 0x000fca00048060ff */
[----:B------:R1:W-:Y:S01]  /*e610*/  @!P2 STG.E.U8 desc[UR14][R28.64+0x71], R9 ;  /* 0x000071091c00a986 */ /* 0x0003e2000c10110e */
[C---:B------:R-:W-:Y:S02]  /*e620*/  ISETP.LT.OR P2, PT, R41.reuse, 0x79, !P1 ;  /* 0x000000792900780c */ /* 0x040fe40004f41670 */
[----:B------:R-:W-:Y:S01]  /*e630*/  ISETP.LT.OR P1, PT, R41, 0x7a, !P1 ;  /* 0x0000007a2900780c */ /* 0x000fe20004f21670 */
[----:B------:R-:W-:-:S05]  /*e640*/  FMUL R0, R222, UR20 ;  /* 0x00000014de007c20 */ /* 0x000fca0008400000 */
[----:B------:R-:W-:-:S05]  /*e650*/  F2FP.SATFINITE.E5M2.F32.PACK_AB_MERGE_C R13, RZ, R0, RZ ;  /* 0x00000000ff0d723e */ /* 0x000fca00048060ff */
[----:B------:R2:W-:Y:S01]  /*e660*/  @!P5 STG.E.U8 desc[UR14][R30.64+0x70], R13 ;  /* 0x0000700d1e00d986 */ /* 0x0005e2000c10110e */
[----:B------:R-:W-:Y:S01]  /*e670*/  FMUL R0, R223, UR20 ;  /* 0x00000014df007c20 */ /* 0x000fe20008400000 */
[----:B---3--:R-:W-:Y:S01]  /*e680*/  FMUL R2, R225, UR20 ;  /* 0x00000014e1027c20 */ /* 0x008fe20008400000 */
[----:B----4-:R-:W-:-:S03]  /*e690*/  FMUL R3, R224, UR20 ;  /* 0x00000014e0037c20 */ /* 0x010fc60008400000 */
[----:B0-----:R-:W-:Y:S01]  /*e6a0*/  F2FP.SATFINITE.E5M2.F32.PACK_AB_MERGE_C R7, RZ, R0, RZ ;  /* 0x00000000ff07723e */ /* 0x001fe200048060ff */
[----:B------:R-:W-:Y:S01]  /*e6b0*/  FMUL R4, R226, UR20 ;  /* 0x00000014e2047c20 */ /* 0x000fe20008400000 */
[----:B------:R-:W-:Y:S01]  /*e6c0*/  FMUL R5, R227, UR20 ;  /* 0x00000014e3057c20 */ /* 0x000fe20008400000 */
[----:B-1----:R-:W-:Y:S02]  /*e6d0*/  F2FP.SATFINITE.E5M2.F32.PACK_AB_MERGE_C R9, RZ, R2, RZ ;  /* 0x00000002ff09723e */ /* 0x002fe400048060ff */
[----:B------:R-:W-:Y:S02]  /*e6e0*/  F2FP.SATFINITE.E5M2.F32.PACK_AB_MERGE_C R3, RZ, R3, RZ ;  /* 0x00000003ff03723e */ /* 0x000fe400048060ff */
[----:B------:R-:W-:Y:S02]  /*e6f0*/  F2FP.SATFINITE.E5M2.F32.PACK_AB_MERGE_C R11, RZ, R4, RZ ;  /* 0x00000004ff0b723e */ /* 0x000fe400048060ff */
[----:B------:R-:W-:Y:S01]  /*e700*/  F2FP.SATFINITE.E5M2.F32.PACK_AB_MERGE_C R5, RZ, R5, RZ ;  /* 0x00000005ff05723e */ /* 0x000fe200048060ff */
[----:B------:R2:W-:Y:S04]  /*e710*/  @!P6 STG.E.U8 desc[UR14][R30.64+0x71], R7 ;  /* 0x000071071e00e986 */ /* 0x0005e8000c10110e */
[----:B------:R2:W-:Y:S04]  /*e720*/  @!P2 STG.E.U8 desc[UR14][R28.64+0x78], R9 ;  /* 0x000078091c00a986 */ /* 0x0005e8000c10110e */
[----:B------:R2:W-:Y:S04]  /*e730*/  @!P1 STG.E.U8 desc[UR14][R28.64+0x79], R3 ;  /* 0x000079031c009986 */ /* 0x0005e8000c10110e */
[----:B------:R2:W-:Y:S04]  /*e740*/  @!P3 STG.E.U8 desc[UR14][R30.64+0x78], R11 ;  /* 0x0000780b1e00b986 */ /* 0x0005e8000c10110e */
[----:B------:R2:W-:Y:S02]  /*e750*/  @!P0 STG.E.U8 desc[UR14][R30.64+0x79], R5 ;  /* 0x000079051e008986 */ /* 0x0005e4000c10110e */
.L_x_295:
[----:B------:R-:W-:Y:S05]  /*e760*/  BSYNC B0 ;  /* 0x0000000000007941 */ /* 0x000fea0003800000 */
.L_x_37:
[----:B0-2---:R-:W2:Y:S04]  /*e770*/  LDL.LU R3, [R1+0x80] ;  /* 0x0000800001037983 */ /* 0x005ea80000300800 */
[----:B-----5:R-:W2:Y:S01]  /*e780*/  LDL.LU R2, [R1+0x84] ;  /* 0x0000840001027983 */ /* 0x020ea20000300800 */
[----:B------:R-:W-:Y:S01]  /*e790*/  ULDC UR6, c[0x0][0xc] ;  /* 0x0000030000067ab9 */ /* 0x000fe20000000800 */
[----:B------:R-:W-:Y:S01]  /*e7a0*/  ULDC UR7, c[0x0][0x10] ;  /* 0x0000040000077ab9 */ /* 0x000fe20000000800 */
[----:B------:R-:W2:Y:S01]  /*e7b0*/  LDC R5, c[0x0][0x14] ;  /* 0x00000500ff057b82 */ /* 0x000ea20000000800 */
[----:B------:R-:W-:Y:S01]  /*e7c0*/  UIMAD.WIDE.U32 UR6, UR6, UR7, URZ ;  /* 0x00000007060672a5 */ /* 0x000fe2000f8e003f */
[----:B------:R-:W-:Y:S01]  /*e7d0*/  PRMT R0, RZ, 0x7610, R0 ;  /* 0x00007610ff007816 */ /* 0x000fe20000000000 */
[----:B------:R-:W-:-:S04]  /*e7e0*/  UMOV UR22, 0xffffffff ;  /* 0xffffffff00167882 */ /* 0x000fc80000000000 */
[----:B--2---:R-:W-:-:S04]  /*e7f0*/  IMAD.WIDE.U32 R2, R5, UR6, R2 ;  /* 0x0000000605027c25 */ /* 0x004fc8000f8e0002 */
[----:B------:R-:W-:Y:S01]  /*e800*/  IMAD R5, R5, UR7, RZ ;  /* 0x0000000705057c24 */ /* 0x000fe2000f8e02ff */
[----:B------:R-:W-:Y:S01]  /*e810*/  ULDC.64 UR6, c[0x0][0x650] ;  /* 0x0001940000067ab9 */ /* 0x000fe20000000a00 */
[----:B------:R-:W-:Y:S01]  /*e820*/  IMAD.MOV.U32 R19, RZ, RZ, R2 ;  /* 0x000000ffff137224 */ /* 0x000fe200078e0002 */
[----:B------:R-:W-:Y:S01]  /*e830*/  ISETP.GE.U32.AND P0, PT, R2, UR6, PT ;  /* 0x0000000602007c0c */ /* 0x000fe2000bf06070 */
[----:B------:R-:W-:Y:S02]  /*e840*/  IMAD.IADD R22, R3, 0x1, R5 ;  /* 0x0000000103167824 */ /* 0x000fe400078e0205 */
[----:B------:R-:W-:-:S03]  /*e850*/  IMAD.MOV.U32 R2, RZ, RZ, -0x1 ;  /* 0xffffffffff027424 */ /* 0x000fc600078e00ff */
[----:B------:R0:W-:Y:S01]  /*e860*/  STL [R1+0x80], R22 ;  /* 0x0000801601007387 */ /* 0x0001e20000100800 */
[----:B------:R-:W-:-:S03]  /*e870*/  ISETP.GE.U32.AND.EX P0, PT, R22, UR7, PT, P0 ;  /* 0x0000000716007c0c */ /* 0x000fc6000bf06100 */
[----:B------:R0:W-:Y:S04]  /*e880*/  STL [R1+0x84], R19 ;  /* 0x0000841301007387 */ /* 0x0001e80000100800 */
[----:B------:R0:W-:Y:S06]  /*e890*/  STL [R1+0x88], R2 ;  /* 0x0000880201007387 */ /* 0x0001ec0000100800 */
[----:B------:R-:W-:Y:S05]  /*e8a0*/  @P0 BRA `(.L_x_296) ;  /* 0x00000004006c0947 */ /* 0x000fea0003800000 */
[----:B------:R-:W2:Y:S01]  /*e8b0*/  S2R R14, SR_CTAID.X ;  /* 0x00000000000e7919 */ /* 0x000ea20000002500 */
[----:B------:R-:W5:Y:S01]  /*e8c0*/  LDC.64 R8, c[0x0][0x628] ;  /* 0x00018a00ff087b82 */ /* 0x000f620000000a00 */
[----:B------:R-:W-:Y:S01]  /*e8d0*/  ULDC UR6, c[0x0][0x150] ;  /* 0x0000540000067ab9 */ /* 0x000fe20000000800 */
[----:B------:R-:W-:Y:S01]  /*e8e0*/  IMAD.MOV.U32 R6, RZ, RZ, R19 ;  /* 0x000000ffff067224 */ /* 0x000fe200078e0013 */
[----:B------:R-:W0:Y:S01]  /*e8f0*/  S2R R16, SR_CTAID.Y ;  /* 0x0000000000107919 */ /* 0x000e220000002600 */
[----:B------:R-:W-:-:S04]  /*e900*/  IMAD.MOV.U32 R7, RZ, RZ, R22 ;  /* 0x000000ffff077224 */ /* 0x000fc800078e0016 */
[----:B------:R-:W0:Y:S08]  /*e910*/  LDC R17, c[0x0][0x144] ;  /* 0x00005100ff117b82 */ /* 0x000e300000000800 */
[----:B------:R-:W0:Y:S08]  /*e920*/  LDC R10, c[0x0][0x630] ;  /* 0x00018c00ff0a7b82 */ /* 0x000e300000000800 */
[----:B------:R-:W0:Y:S01]  /*e930*/  LDC.64 R12, c[0x0][0x620] ;  /* 0x00018800ff0c7b82 */ /* 0x000e220000000a00 */
[----:B-----5:R-:W-:-:S04]  /*e940*/  ISETP.NE.U32.AND P0, PT, R8, RZ, PT ;  /* 0x000000ff0800720c */ /* 0x020fc80003f05070 */
[----:B------:R-:W-:Y:S02]  /*e950*/  ISETP.NE.AND.EX P0, PT, R9, RZ, PT, P0 ;  /* 0x000000ff0900720c */ /* 0x000fe40003f05300 */
[----:B--2---:R-:W-:-:S05]  /*e960*/  I2FP.F32.U32 R0, R14 ;  /* 0x0000000e00007245 */ /* 0x004fca0000201000 */
[----:B------:R-:W-:-:S04]  /*e970*/  FMUL R0, R0, UR6 ;  /* 0x0000000600007c20 */ /* 0x000fc80008400000 */
[----:B------:R2:W0:Y:S02]  /*e980*/  F2I.U32.TRUNC.NTZ R15, R0 ;  /* 0x00000000000f7305 */ /* 0x000424000020f000 */
[----:B------:R-:W-:Y:S05]  /*e990*/  @!P0 BRA `(.L_x_297) ;  /* 0x0000000000288947 */ /* 0x000fea0003800000 */
[----:B--2---:R-:W2:Y:S02]  /*e9a0*/  LDC R0, c[0x0][0x634] ;  /* 0x00018d00ff007b82 */ /* 0x004ea40000000800 */
[----:B--2---:R-:W-:-:S05]  /*e9b0*/  IADD3 R7, P0, R19, R0, RZ ;  /* 0x0000000013077210 */ /* 0x004fca0007f1e0ff */
[----:B------:R-:W-:-:S04]  /*e9c0*/  IMAD.X R11, RZ, RZ, R22, P0 ;  /* 0x000000ffff0b7224 */ /* 0x000fc800000e0616 */
[----:B0-----:R-:W-:-:S04]  /*e9d0*/  IMAD.WIDE.U32 R2, R11, R8, RZ ;  /* 0x000000080b027225 */ /* 0x001fc800078e00ff */
[----:B------:R-:W-:-:S04]  /*e9e0*/  IMAD.WIDE.U32 R4, P0, R7, R9, R2 ;  /* 0x0000000907047225 */ /* 0x000fc80007800002 */
[----:B------:R-:W-:-:S04]  /*e9f0*/  IMAD.WIDE.U32 R2, R7, R8, RZ ;  /* 0x0000000807027225 */ /* 0x000fc800078e00ff */
[----:B------:R-:W-:Y:S01]  /*ea00*/  IMAD.X R7, RZ, RZ, RZ, P0 ;  /* 0x000000ffff077224 */ /* 0x000fe200000e06ff */
[----:B------:R-:W-:Y:S01]  /*ea10*/  IADD3 RZ, P0, R3, R4, RZ ;  /* 0x0000000403ff7210 */ /* 0x000fe20007f1e0ff */
[----:B------:R-:W-:-:S04]  /*ea20*/  IMAD.MOV.U32 R6, RZ, RZ, R5 ;  /* 0x000000ffff067224 */ /* 0x000fc800078e0005 */
[----:B------:R-:W-:-:S08]  /*ea30*/  IMAD.WIDE.U32.X R6, R11, R9, R6, P0 ;  /* 0x000000090b067225 */ /* 0x000fd000000e0406 */
.L_x_297:
[-CC-:B0-----:R-:W-:Y:S01]  /*ea40*/  SHF.R.U64 R24, R6, R10.reuse, R7.reuse ;  /* 0x0000000a06187219 */ /* 0x181fe20000001207 */
[----:B------:R-:W0:Y:S01]  /*ea50*/  LDC.64 R20, c[0x0][0x640] ;  /* 0x00019000ff147b82 */ /* 0x000e220000000a00 */
[----:B--2---:R-:W-:Y:S01]  /*ea60*/  SHF.R.U32.HI R0, RZ, R10, R7 ;  /* 0x0000000aff007219 */ /* 0x004fe20000011607 */
[----:B------:R-:W-:Y:S01]  /*ea70*/  IMAD.MOV.U32 R2, RZ, RZ, R19 ;  /* 0x000000ffff027224 */ /* 0x000fe200078e0013 */
[----:B------:R-:W-:Y:S01]  /*ea80*/  IADD3 R5, P0, RZ, -R24, RZ ;  /* 0x80000018ff057210 */ /* 0x000fe20007f1e0ff */
[----:B------:R-:W-:Y:S01]  /*ea90*/  IMAD.MOV R15, RZ, RZ, -R15 ;  /* 0x000000ffff0f7224 */ /* 0x000fe200078e0a0f */
[----:B------:R-:W-:Y:S01]  /*eaa0*/  ULDC UR6, c[0x0][0x154] ;  /* 0x0000550000067ab9 */ /* 0x000fe20000000800 */
[----:B------:R-:W-:Y:S02]  /*eab0*/  IMAD.MOV.U32 R7, RZ, RZ, 0x1 ;  /* 0x00000001ff077424 */ /* 0x000fe400078e00ff */
[----:B------:R-:W2:Y:S01]  /*eac0*/  LDC R4, c[0x0][0x618] ;  /* 0x00018600ff047b82 */ /* 0x000ea20000000800 */
[----:B------:R-:W-:-:S02]  /*ead0*/  IMAD.X R3, RZ, RZ, ~R0, P0 ;  /* 0x000000ffff037224 */ /* 0x000fc400000e0e00 */
[----:B------:R-:W-:Y:S02]  /*eae0*/  IMAD R15, R17, R15, R14 ;  /* 0x0000000f110f7224 */ /* 0x000fe400078e020e */
[-C--:B------:R-:W-:Y:S02]  /*eaf0*/  IMAD R0, R3, R12.reuse, RZ ;  /* 0x0000000c03007224 */ /* 0x080fe400078e02ff */
[----:B------:R-:W-:Y:S01]  /*eb00*/  IMAD.MOV.U32 R3, RZ, RZ, R22 ;  /* 0x000000ffff037224 */ /* 0x000fe200078e0016 */
[----:B------:R-:W5:Y:S01]  /*eb10*/  LDC R6, c[0x0][0x608] ;  /* 0x00018200ff067b82 */ /* 0x000f620000000800 */
[----:B------:R-:W-:-:S04]  /*eb20*/  IMAD.WIDE.U32 R2, R5, R12, R2 ;  /* 0x0000000c05027225 */ /* 0x000fc800078e0002 */
[----:B------:R-:W-:-:S03]  /*eb30*/  IMAD R5, R5, R13, R0 ;  /* 0x0000000d05057224 */ /* 0x000fc600078e0200 */
[----:B------:R-:W1:Y:S01]  /*eb40*/  LDC R18, c[0x0][0x658] ;  /* 0x00019600ff127b82 */ /* 0x000e620000000800 */
[----:B------:R-:W-:Y:S01]  /*eb50*/  I2FP.F32.U32 R0, R16 ;  /* 0x0000001000007245 */ /* 0x000fe20000201000 */
[----:B------:R-:W-:Y:S01]  /*eb60*/  IMAD.IADD R3, R3, 0x1, R5 ;  /* 0x0000000103037824 */ /* 0x000fe200078e0205 */
[----:B0-----:R-:W-:Y:S01]  /*eb70*/  ISETP.NE.U32.AND P0, PT, R20, RZ, PT ;  /* 0x000000ff1400720c */ /* 0x001fe20003f05070 */
[----:B------:R-:W-:Y:S02]  /*eb80*/  IMAD.MOV.U32 R5, RZ, RZ, -0x1 ;  /* 0xffffffffff057424 */ /* 0x000fe400078e00ff */
[----:B------:R-:W-:Y:S02]  /*eb90*/  FMUL R0, R0, UR6 ;  /* 0x0000000600007c20 */ /* 0x000fe40008400000 */
[----:B------:R-:W0:Y:S01]  /*eba0*/  LDC R13, c[0x0][0x148] ;  /* 0x00005200ff0d7b82 */ /* 0x000e220000000800 */
[----:B--2---:R-:W-:Y:S01]  /*ebb0*/  SHF.R.U64 R10, R2, R4, R3 ;  /* 0x00000004020a7219 */ /* 0x004fe20000001203 */
[----:B------:R2:W0:Y:S01]  /*ebc0*/  F2I.U32.TRUNC.NTZ R12, R0 ;  /* 0x00000000000c7305 */ /* 0x000422000020f000 */
[----:B------:R-:W-:-:S02]  /*ebd0*/  ISETP.NE.AND.EX P0, PT, R21, RZ, PT, P0 ;  /* 0x000000ff1500720c */ /* 0x000fc40003f05300 */
[----:B------:R-:W-:-:S03]  /*ebe0*/  SHF.R.U32.HI R3, RZ, R4, R3 ;  /* 0x00000004ff037219 */ /* 0x000fc60000011603 */
[----:B------:R-:W0:Y:S01]  /*ebf0*/  LDC R14, c[0x0][0x600] ;  /* 0x00018000ff0e7b82 */ /* 0x000e220000000800 */
[-CC-:B-----5:R-:W-:Y:S02]  /*ec00*/  SHF.R.U64 R8, R10, R6.reuse, R3.reuse ;  /* 0x000000060a087219 */ /* 0x1a0fe40000001203 */
[----:B------:R-:W-:-:S05]  /*ec10*/  SHF.R.U32.HI R3, RZ, R6, R3 ;  /* 0x00000006ff037219 */ /* 0x000fca0000011603 */
[----:B------:R-:W0:Y:S01]  /*ec20*/  LDC R19, c[0x0][0x648] ;  /* 0x00019200ff137b82 */ /* 0x000e220000000800 */
[-CC-:B-1----:R-:W-:Y:S02]  /*ec30*/  SHF.R.U64 R11, R8, R18.reuse, R3.reuse ;  /* 0x00000012080b7219 */ /* 0x182fe40000001203 */
[-C--:B------:R-:W-:Y:S02]  /*ec40*/  SHF.L.U32 R5, R5, R18.reuse, RZ ;  /* 0x0000001205057219 */ /* 0x080fe400000006ff */
[-C--:B------:R-:W-:Y:S01]  /*ec50*/  SHF.R.U32.HI R3, RZ, R18.reuse, R3 ;  /* 0x00000012ff037219 */ /* 0x080fe20000011603 */
[----:B------:R-:W-:Y:S01]  /*ec60*/  IMAD.MOV.U32 R2, RZ, RZ, R11 ;  /* 0x000000ffff027224 */ /* 0x000fe200078e000b */
[----:B------:R-:W-:Y:S01]  /*ec70*/  SHF.L.U32 R40, R7, R18, RZ ;  /* 0x0000001207287219 */ /* 0x000fe200000006ff */
[----:B------:R-:W1:Y:S01]  /*ec80*/  LDC R22, c[0x0][0x638] ;  /* 0x00018e00ff167b82 */ /* 0x000e620000000800 */
[----:B------:R-:W-:-:S07]  /*ec90*/  LOP3.LUT R17, RZ, R5, RZ, 0x33, !PT ;  /* 0x00000005ff117212 */ /* 0x000fce00078e33ff */
[----:B------:R-:W0:Y:S01]  /*eca0*/  LDC R23, c[0x0][0x610] ;  /* 0x00018400ff177b82 */ /* 0x000e220000000800 */
[----:B--2---:R-:W-:Y:S05]  /*ecb0*/  @!P0 BRA `(.L_x_298) ;  /* 0x0000000000288947 */ /* 0x004fea0003800000 */
[----:B------:R-:W2:Y:S02]  /*ecc0*/  LDC R0, c[0x0][0x64c] ;  /* 0x00019300ff007b82 */ /* 0x000ea40000000800 */
[----:B--2---:R-:W-:-:S05]  /*ecd0*/  IADD3 R7, P0, R11, R0, RZ ;  /* 0x000000000b077210 */ /* 0x004fca0007f1e0ff */
        /* <DEDUP_REMOVED lines=8> */
.L_x_298:
[----:B0-----:R-:W-:Y:S01]  /*ed60*/  SHF.R.U64 R0, R2, R19, R3 ;  /* 0x0000001302007219 */ /* 0x001fe20000001203 */
[----:B------:R-:W-:Y:S01]  /*ed70*/  VIADD R3, R14, 0xffffffff ;  /* 0xffffffff0e037836 */ /* 0x000fe20000000000 */
[----:B------:R-:W-:Y:S01]  /*ed80*/  LOP3.LUT R5, R8, R17, RZ, 0xc0, !PT ;  /* 0x0000001108057212 */ /* 0x000fe200078ec0ff */
[----:B------:R-:W-:Y:S01]  /*ed90*/  IMAD.MOV R12, RZ, RZ, -R12 ;  /* 0x000000ffff0c7224 */ /* 0x000fe200078e0a0c */
[----:B------:R-:W-:Y:S01]  /*eda0*/  R2UR UR22, R24 ;  /* 0x00000000181672ca */ /* 0x000fe200000e0000 */
[----:B------:R-:W-:Y:S01]  /*edb0*/  IMAD.MOV R2, RZ, RZ, -R0 ;  /* 0x000000ffff027224 */ /* 0x000fe200078e0a00 */
[----:B------:R-:W-:Y:S01]  /*edc0*/  LOP3.LUT R3, R10, R3, RZ, 0xc0, !PT ;  /* 0x000000030a037212 */ /* 0x000fe200078ec0ff */
[----:B------:R-:W-:Y:S02]  /*edd0*/  IMAD R40, R40, R0, R5 ;  /* 0x0000000028287224 */ /* 0x000fe400078e0205 */
[----:B------:R-:W-:Y:S02]  /*ede0*/  @P4 IMAD R15, R13, R12, R16 ;  /* 0x0000000c0d0f4224 */ /* 0x000fe400078e0210 */
[----:B-1----:R-:W-:-:S02]  /*edf0*/  IMAD R0, R2, R22, R11 ;  /* 0x0000001602007224 */ /* 0x002fc400078e020b */
[----:B------:R-:W-:Y:S02]  /*ee00*/  IMAD R40, R40, R23, R15 ;  /* 0x0000001728287224 */ /* 0x000fe400078e020f */
[----:B------:R-:W-:Y:S02]  /*ee10*/  IMAD R3, R0, R14, R3 ;  /* 0x0000000e00037224 */ /* 0x000fe400078e0203 */
[----:B------:R-:W-:-:S03]  /*ee20*/  IMAD.MOV.U32 R0, RZ, RZ, 0x1 ;  /* 0x00000001ff007424 */ /* 0x000fc600078e00ff */
[----:B------:R-:W-:Y:S02]  /*ee30*/  SEL R2, R3, R40, !P4 ;  /* 0x0000002803027207 */ /* 0x000fe40006000000 */
[----:B------:R-:W-:-:S03]  /*ee40*/  SEL R40, R40, R3, !P4 ;  /* 0x0000000328287207 */ /* 0x000fc60006000000 */
[----:B------:R2:W-:Y:S04]  /*ee50*/  STL [R1+0x88], R2 ;  /* 0x0000880201007387 */ /* 0x0005e80000100800 */
.L_x_296:
[----:B------:R0:W-:Y:S01]  /*ee60*/  STL [R1+0x8c], R40 ;  /* 0x00008c2801007387 */ /* 0x0001e20000100800 */
[----:B------:R-:W-:-:S13]  /*ee70*/  LOP3.LUT P0, RZ, R0, 0xff, RZ, 0xc0, !PT ;  /* 0x000000ff00ff7812 */ /* 0x000fda000780c0ff */
[----:B0-----:R-:W-:Y:S05]  /*ee80*/  @P0 BRA `(.L_x_299) ;  /* 0xffffff2400100947 */ /* 0x001fea000383ffff */
[----:B------:R-:W-:Y:S05]  /*ee90*/  EXIT ;  /* 0x000000000000794d */ /* 0x000fea0003800000 */
.L_x_7:
[----:B------:R-:W2:Y:S01]  /*eea0*/  LDL R22, [R1+0x84] ;  /* 0x0000840001167983 */ /* 0x000ea20000100800 */
[----:B------:R-:W-:-:S03]  /*eeb0*/  ULDC.64 UR4, c[0x0][0x650] ;  /* 0x0001940000047ab9 */ /* 0x000fc60000000a00 */
[----:B0-----:R-:W3:Y:S01]  /*eec0*/  LDL R23, [R1+0x80] ;  /* 0x0000800001177983 */ /* 0x001ee20000100800 */
[----:B------:R-:W-:Y:S01]  /*eed0*/  PRMT R4, RZ, 0x7610, R4 ;  /* 0x00007610ff047816 */ /* 0x000fe20000000004 */
[----:B------:R-:W-:Y:S02]  /*eee0*/  IMAD.MOV.U32 R5, RZ, RZ, -0x1 ;  /* 0xffffffffff057424 */ /* 0x000fe400078e00ff */
[----:B------:R-:W-:Y:S02]  /*eef0*/  IMAD.MOV.U32 R7, RZ, RZ, -0x1 ;  /* 0xffffffffff077424 */ /* 0x000fe400078e00ff */
[----:B------:R-:W-:Y:S01]  /*ef00*/  IMAD.MOV.U32 R6, RZ, RZ, -0x1 ;  /* 0xffffffffff067424 */ /* 0x000fe200078e00ff */
[----:B--2---:R-:W-:-:S04]  /*ef10*/  ISETP.GE.U32.AND P0, PT, R22, UR4, PT ;  /* 0x0000000416007c0c */ /* 0x004fc8000bf06070 */
[----:B---3--:R-:W-:-:S13]  /*ef20*/  ISETP.GE.U32.AND.EX P0, PT, R23, UR5, PT, P0 ;  /* 0x0000000517007c0c */ /* 0x008fda000bf06100 */
[----:B------:R-:W-:Y:S05]  /*ef30*/  @P0 BRA `(.L_x_300) ;  /* 0x00000004002c0947 */ /* 0x000fea0003800000 */
[----:B------:R-:W0:Y:S01]  /*ef40*/  LDC.64 R14, c[0x0][0x628] ;  /* 0x00018a00ff0e7b82 */ /* 0x000e220000000a00 */
[----:B------:R-:W-:Y:S02]  /*ef50*/  IMAD.MOV.U32 R8, RZ, RZ, R22 ;  /* 0x000000ffff087224 */ /* 0x000fe400078e0016 */
[----:B------:R-:W-:-:S05]  /*ef60*/  IMAD.MOV.U32 R9, RZ, RZ, R23 ;  /* 0x000000ffff097224 */ /* 0x000fca00078e0017 */
[----:B------:R-:W1:Y:S08]  /*ef70*/  LDC R10, c[0x0][0x630] ;  /* 0x00018c00ff0a7b82 */ /* 0x000e700000000800 */
[----:B------:R-:W2:Y:S01]  /*ef80*/  LDC.64 R16, c[0x0][0x620] ;  /* 0x00018800ff107b82 */ /* 0x000ea20000000a00 */
[----:B0-----:R-:W-:-:S04]  /*ef90*/  ISETP.NE.U32.AND P0, PT, R14, RZ, PT ;  /* 0x000000ff0e00720c */ /* 0x001fc80003f05070 */
[----:B------:R-:W-:-:S13]  /*efa0*/  ISETP.NE.AND.EX P0, PT, R15, RZ, PT, P0 ;  /* 0x000000ff0f00720c */ /* 0x000fda0003f05300 */
[----:B-12---:R-:W-:Y:S05]  /*efb0*/  @!P0 BRA `(.L_x_301) ;  /* 0x0000000000288947 */ /* 0x006fea0003800000 */
[----:B------:R-:W0:Y:S02]  /*efc0*/  LDC R4, c[0x0][0x634] ;  /* 0x00018d00ff047b82 */ /* 0x000e240000000800 */
[----:B0-----:R-:W-:-:S05]  /*efd0*/  IADD3 R9, P0, R22, R4, RZ ;  /* 0x0000000416097210 */ /* 0x001fca0007f1e0ff */
        /* <DEDUP_REMOVED lines=8> */
.L_x_301:
[----:B------:R-:W0:Y:S01]  /*f060*/  LDC.64 R20, c[0x0][0x640] ;  /* 0x00019000ff147b82 */ /* 0x000e220000000a00 */
[-CC-:B------:R-:W-:Y:S02]  /*f070*/  SHF.R.U64 R14, R8, R10.reuse, R9.reuse ;  /* 0x0000000a080e7219 */ /* 0x180fe40000001209 */
[----:B------:R-:W-:Y:S02]  /*f080*/  SHF.R.U32.HI R4, RZ, R10, R9 ;  /* 0x0000000aff047219 */ /* 0x000fe40000011609 */
[----:B------:R-:W-:-:S03]  /*f090*/  IADD3 R7, P0, RZ, -R14, RZ ;  /* 0x8000000eff077210 */ /* 0x000fc60007f1e0ff */
[----:B------:R-:W1:Y:S02]  /*f0a0*/  LDC R8, c[0x0][0x618] ;  /* 0x00018600ff087b82 */ /* 0x000e640000000800 */
[----:B------:R-:W-:Y:S02]  /*f0b0*/  IMAD.X R5, RZ, RZ, ~R4, P0 ;  /* 0x000000ffff057224 */ /* 0x000fe400000e0e04 */
[----:B------:R-:W-:Y:S02]  /*f0c0*/  IMAD.MOV.U32 R4, RZ, RZ, R22 ;  /* 0x000000ffff047224 */ /* 0x000fe400078e0016 */
[-C--:B------:R-:W-:Y:S02]  /*f0d0*/  IMAD R6, R5, R16.reuse, RZ ;  /* 0x0000001005067224 */ /* 0x080fe400078e02ff */
[----:B------:R-:W2:Y:S01]  /*f0e0*/  LDC R18, c[0x0][0x608] ;  /* 0x00018200ff127b82 */ /* 0x000ea20000000800 */
[----:B------:R-:W-:Y:S02]  /*f0f0*/  IMAD.MOV.U32 R5, RZ, RZ, R23 ;  /* 0x000000ffff057224 */ /* 0x000fe400078e0017 */
[----:B------:R-:W-:-:S05]  /*f100*/  IMAD.WIDE.U32 R4, R7, R16, R4 ;  /* 0x0000001007047225 */ /* 0x000fca00078e0004 */
[----:B------:R-:W3:Y:S01]  /*f110*/  LDC R19, c[0x0][0x658] ;  /* 0x00019600ff137b82 */ /* 0x000ee20000000800 */
[----:B------:R-:W-:Y:S01]  /*f120*/  IMAD R7, R7, R17, R6 ;  /* 0x0000001107077224 */ /* 0x000fe200078e0206 */
[----:B0-----:R-:W-:Y:S01]  /*f130*/  ISETP.NE.U32.AND P0, PT, R20, RZ, PT ;  /* 0x000000ff1400720c */ /* 0x001fe20003f05070 */
[----:B------:R-:W-:Y:S02]  /*f140*/  IMAD.MOV.U32 R6, RZ, RZ, -0x1 ;  /* 0xffffffffff067424 */ /* 0x000fe400078e00ff */
[----:B------:R-:W-:Y:S01]  /*f150*/  IMAD.IADD R5, R5, 0x1, R7 ;  /* 0x0000000105057824 */ /* 0x000fe200078e0207 */
[----:B------:R-:W-:Y:S02]  /*f160*/  ISETP.NE.AND.EX P0, PT, R21, RZ, PT, P0 ;  /* 0x000000ff1500720c */ /* 0x000fe40003f05300 */
[----:B------:R-:W0:Y:S02]  /*f170*/  LDC R17, c[0x0][0x600] ;  /* 0x00018000ff117b82 */ /* 0x000e240000000800 */
[----:B-1----:R-:W-:-:S02]  /*f180*/  SHF.R.U64 R10, R4, R8, R5 ;  /* 0x00000008040a7219 */ /* 0x002fc40000001205 */
[----:B------:R-:W-:-:S04]  /*f190*/  SHF.R.U32.HI R5, RZ, R8, R5 ;  /* 0x00000008ff057219 */ /* 0x000fc80000011605 */
[----:B------:R-:W1:Y:S01]  /*f1a0*/  LDC R22, c[0x0][0x648] ;  /* 0x00019200ff167b82 */ /* 0x000e620000000800 */
[-CC-:B--2---:R-:W-:Y:S02]  /*f1b0*/  SHF.R.U64 R15, R10, R18.reuse, R5.reuse ;  /* 0x000000120a0f7219 */ /* 0x184fe40000001205 */
[----:B------:R-:W-:Y:S01]  /*f1c0*/  SHF.R.U32.HI R4, RZ, R18, R5 ;  /* 0x00000012ff047219 */ /* 0x000fe20000011605 */
[----:B------:R-:W-:-:S04]  /*f1d0*/  IMAD.MOV.U32 R18, RZ, RZ, 0x1 ;  /* 0x00000001ff127424 */ /* 0x000fc800078e00ff */
[----:B------:R-:W2:Y:S01]  /*f1e0*/  LDC R23, c[0x0][0x638] ;  /* 0x00018e00ff177b82 */ /* 0x000ea20000000800 */
[-CC-:B---3--:R-:W-:Y:S02]  /*f1f0*/  SHF.R.U64 R16, R15, R19.reuse, R4.reuse ;  /* 0x000000130f107219 */ /* 0x188fe40000001204 */
[-C--:B------:R-:W-:Y:S02]  /*f200*/  SHF.L.U32 R6, R6, R19.reuse, RZ ;  /* 0x0000001306067219 */ /* 0x080fe400000006ff */
[----:B------:R-:W-:Y:S01]  /*f210*/  SHF.R.U32.HI R5, RZ, R19, R4 ;  /* 0x00000013ff057219 */ /* 0x000fe20000011604 */
[----:B------:R-:W-:Y:S01]  /*f220*/  IMAD.MOV.U32 R4, RZ, RZ, R16 ;  /* 0x000000ffff047224 */ /* 0x000fe200078e0010 */
[----:B------:R-:W-:Y:S01]  /*f230*/  LOP3.LUT R24, RZ, R6, RZ, 0x33, !PT ;  /* 0x00000006ff187212 */ /* 0x000fe200078e33ff */
[----:B------:R-:W3:Y:S01]  /*f240*/  LDC R25, c[0x0][0x610] ;  /* 0x00018400ff197b82 */ /* 0x000ee20000000800 */
[----:B------:R-:W-:Y:S05]  /*f250*/  @!P0 BRA `(.L_x_302) ;  /* 0x0000000000288947 */ /* 0x000fea0003800000 */
        /* <DEDUP_REMOVED lines=10> */
.L_x_302:
[----:B-1----:R-:W-:Y:S01]  /*f300*/  SHF.R.U64 R4, R4, R22, R5 ;  /* 0x0000001604047219 */ /* 0x002fe20000001205 */
[----:B0-----:R-:W-:Y:S01]  /*f310*/  VIADD R7, R17, 0xffffffff ;  /* 0xffffffff11077836 */ /* 0x001fe20000000000 */
[----:B------:R-:W-:Y:S01]  /*f320*/  SHF.L.U32 R18, R18, R19, RZ ;  /* 0x0000001312127219 */ /* 0x000fe200000006ff */
[----:B------:R-:W-:Y:S01]  /*f330*/  @P4 IMAD R0, R11, R12, R2 ;  /* 0x0000000c0b004224 */ /* 0x000fe200078e0202 */
[----:B------:R-:W-:Y:S01]  /*f340*/  LOP3.LUT R3, R15, R24, RZ, 0xc0, !PT ;  /* 0x000000180f037212 */ /* 0x000fe200078ec0ff */
[----:B------:R-:W-:Y:S01]  /*f350*/  IMAD.MOV R5, RZ, RZ, -R4 ;  /* 0x000000ffff057224 */ /* 0x000fe200078e0a04 */
[----:B------:R-:W-:Y:S01]  /*f360*/  LOP3.LUT R7, R10, R7, RZ, 0xc0, !PT ;  /* 0x000000070a077212 */ /* 0x000fe200078ec0ff */
[----:B------:R-:W-:Y:S02]  /*f370*/  IMAD.MOV.U32 R6, RZ, RZ, R14 ;  /* 0x000000ffff067224 */ /* 0x000fe400078e000e */
[----:B------:R-:W-:Y:S02]  /*f380*/  IMAD R3, R18, R4, R3 ;  /* 0x0000000412037224 */ /* 0x000fe400078e0203 */
[----:B--2---:R-:W-:-:S02]  /*f390*/  IMAD R2, R5, R23, R16 ;  /* 0x0000001705027224 */ /* 0x004fc400078e0210 */
[----:B---3--:R-:W-:Y:S02]  /*f3a0*/  IMAD R0, R3, R25, R0 ;  /* 0x0000001903007224 */ /* 0x008fe400078e0200 */
[----:B------:R-:W-:Y:S02]  /*f3b0*/  IMAD R5, R2, R17, R7 ;  /* 0x0000001102057224 */ /* 0x000fe400078e0207 */
[----:B------:R-:W-:-:S03]  /*f3c0*/  IMAD.MOV.U32 R4, RZ, RZ, 0x1 ;  /* 0x00000001ff047424 */ /* 0x000fc600078e00ff */
[----:B------:R-:W-:Y:S02]  /*f3d0*/  SEL R7, R5, R0, !P4 ;  /* 0x0000000005077207 */ /* 0x000fe40006000000 */
[----:B------:R-:W-:-:S07]  /*f3e0*/  SEL R5, R0, R5, !P4 ;  /* 0x0000000500057207 */ /* 0x000fce0006000000 */
.L_x_300:
[----:B------:R-:W-:-:S08]  /*f3f0*/  NOP ;  /* 0x0000000000007918 */ /* 0x000fd00000000000 */
[----:B------:R-:W0:-:S00]  /*f400*/  USETMAXREG.DEALLOC.CTAPOOL 0x28 ;  /* 0x00000028000079c8 */ /* 0x000e0000080e0500 */
[----:B------:R-:W-:-:S13]  /*f410*/  ISETP.NE.AND P0, PT, RZ, UR8, PT ;  /* 0x00000008ff007c0c */ /* 0x000fda000bf05270 */
[----:B------:R-:W-:Y:S05]  /*f420*/  @P0 EXIT ;  /* 0x000000000000094d */ /* 0x000fea0003800000 */
[----:B0-----:R-:W-:Y:S01]  /*f430*/  LOP3.LUT P0, RZ, R4, 0xff, RZ, 0xc0, !PT ;  /* 0x000000ff04ff7812 */ /* 0x001fe2000780c0ff */
[----:B------:R-:W-:Y:S02]  /*f440*/  IMAD.MOV.U32 R9, RZ, RZ, 0x1 ;  /* 0x00000001ff097424 */ /* 0x000fe400078e00ff */
[----:B------:R-:W-:-:S10]  /*f450*/  IMAD.MOV.U32 R12, RZ, RZ, RZ ;  /* 0x000000ffff0c7224 */ /* 0x000fd400078e00ff */
[----:B------:R-:W-:Y:S05]  /*f460*/  @!P0 BRA `(.L_x_303) ;  /* 0x0000000c00608947 */ /* 0x000fea0003800000 */
[----:B------:R-:W0:Y:S01]  /*f470*/  S2R R0, SR_CgaCtaId ;  /* 0x0000000000007919 */ /* 0x000e220000008800 */
[----:B------:R-:W-:Y:S01]  /*f480*/  ULDC UR4, c[0x0][0x28c] ;  /* 0x0000a30000047ab9 */ /* 0x000fe20000000800 */
[----:B------:R-:W-:Y:S01]  /*f490*/  ULDC UR6, c[0x0][0x658] ;  /* 0x0001960000067ab9 */ /* 0x000fe20000000800 */
[----:B------:R-:W-:Y:S01]  /*f4a0*/  UIADD3 UR10, UR4, 0x3f, URZ ;  /* 0x0000003f040a7890 */ /* 0x000fe2000fffe03f */
[----:B------:R-:W-:Y:S01]  /*f4b0*/  BSSY B0, `(.L_x_303) ;  /* 0x00000d3000007945 */ /* 0x000fe20003800000 */
[----:B------:R-:W-:Y:S01]  /*f4c0*/  UMOV UR7, 0xffffffff ;  /* 0xffffffff00077882 */ /* 0x000fe20000000000 */
[----:B------:R-:W-:Y:S01]  /*f4d0*/  ULDC UR5, c[0x0][0x600] ;  /* 0x0001800000057ab9 */ /* 0x000fe20000000800 */
[----:B------:R-:W-:Y:S01]  /*f4e0*/  UMOV UR9, 0x1 ;  /* 0x0000000100097882 */ /* 0x000fe20000000000 */
[----:B------:R-:W-:Y:S01]  /*f4f0*/  USHF.L.U32 UR7, UR7, UR6, URZ ;  /* 0x0000000607077299 */ /* 0x000fe2000800063f */
[----:B------:R-:W-:Y:S01]  /*f500*/  IMAD.MOV.U32 R11, RZ, RZ, 0x1 ;  /* 0x00000001ff0b7424 */ /* 0x000fe200078e00ff */
[----:B------:R-:W-:Y:S01]  /*f510*/  UIADD3 UR4, UR5, -0x1, URZ ;  /* 0xffffffff05047890 */ /* 0x000fe2000fffe03f */
[----:B------:R-:W-:Y:S01]  /*f520*/  IMAD.MOV.U32 R9, RZ, RZ, 0x1 ;  /* 0x00000001ff097424 */ /* 0x000fe200078e00ff */
[----:B------:R-:W-:Y:S01]  /*f530*/  USHF.R.S32.HI UR11, URZ, 0x1f, UR10 ;  /* 0x0000001f3f0b7899 */ /* 0x000fe2000801140a */
[----:B------:R-:W-:Y:S01]  /*f540*/  IMAD.MOV.U32 R12, RZ, RZ, RZ ;  /* 0x000000ffff0c7224 */ /* 0x000fe200078e00ff */
[----:B------:R-:W-:Y:S01]  /*f550*/  ULDC UR8, c[0x0][0xc] ;  /* 0x0000030000087ab9 */ /* 0x000fe20000000800 */
[----:B------:R-:W-:-:S02]  /*f560*/  USHF.L.U32 UR5, UR9, UR6, URZ ;  /* 0x0000000609057299 */ /* 0x000fc4000800063f */
[----:B------:R-:W-:Y:S01]  /*f570*/  ULEA.HI UR11, UR11, UR10, URZ, 0x6 ;  /* 0x0000000a0b0b7291 */ /* 0x000fe2000f8f303f */
[----:B------:R-:W-:Y:S01]  /*f580*/  ULDC UR9, c[0x0][0x10] ;  /* 0x0000040000097ab9 */ /* 0x000fe20000000800 */
[----:B------:R-:W-:Y:S02]  /*f590*/  ULOP3.LUT UR6, URZ, UR7, URZ, 0x33, !UPT ;  /* 0x000000073f067292 */ /* 0x000fe4000f8e333f */
[----:B------:R-:W-:Y:S01]  /*f5a0*/  UIMAD.WIDE.U32 UR8, UR8, UR9, URZ ;  /* 0x00000009080872a5 */ /* 0x000fe2000f8e003f */
[----:B------:R-:W-:Y:S01]  /*f5b0*/  ULDC UR7, c[0x0][0x14] ;  /* 0x0000050000077ab9 */ /* 0x000fe20000000800 */
[----:B------:R-:W-:Y:S02]  /*f5c0*/  USHF.R.S32.HI UR20, URZ, 0x6, UR11 ;  /* 0x000000063f147899 */ /* 0x000fe4000801140b */
[----:B------:R-:W-:Y:S02]  /*f5d0*/  UIMAD.WIDE.U32 UR22, UR8, UR7, URZ ;  /* 0x00000007081672a5 */ /* 0x000fe4000f8e003f */
[----:B------:R-:W-:-:S02]  /*f5e0*/  UIMAD UR18, UR9, UR7, URZ ;  /* 0x00000007091272a4 */ /* 0x000fc4000f8e023f */
[----:B------:R-:W-:Y:S01]  /*f5f0*/  ULOP3.LUT UR26, UR13, 0x2, URZ, 0xfc, !UPT ;  /* 0x000000020d1a7892 */ /* 0x000fe2000f8efc3f */
[C---:B0-----:R-:W-:Y:S01]  /*f600*/  IMAD.SHL.U32 R8, R0.reuse, 0x40, RZ ;  /* 0x0000004000087824 */ /* 0x041fe200078e00ff */
[----:B------:R-:W-:Y:S01]  /*f610*/  UIADD3 UR18, UR23, UR18, URZ ;  /* 0x0000001217127290 */ /* 0x000fe2000fffe03f */
[----:B------:R-:W-:Y:S01]  /*f620*/  IMAD.SHL.U32 R0, R0, 0x1000, RZ ;  /* 0x0000100000007824 */ /* 0x000fe200078e00ff */
[----:B------:R-:W-:Y:S02]  /*f630*/  UIADD3 UR27, UR20, 0x1, URZ ;  /* 0x00000001141b7890 */ /* 0x000fe4000fffe03f */
[----:B------:R-:W-:Y:S01]  /*f640*/  LOP3.LUT R8, R8, 0x40, RZ, 0xc0, !PT ;  /* 0x0000004008087812 */ /* 0x000fe200078ec0ff */
[----:B------:R-:W-:Y:S01]  /*f650*/  ULDC.64 UR24, c[0x0][0x198] ;  /* 0x0000660000187ab9 */ /* 0x000fe20000000a00 */
[----:B------:R-:W-:-:S08]  /*f660*/  LOP3.LUT R0, R0, 0x1000, RZ, 0xc0, !PT ;  /* 0x0000100000007812 */ /* 0x000fd000078ec0ff */
.L_x_314:
[----:B------:R-:W-:-:S03]  /*f670*/  UMOV UR7, 0xffffffff ;  /* 0xffffffff00077882 */ /* 0x000fc60000000000 */
[----:B------:R-:W-:Y:S05]  /*f680*/  BRA.DIV UR7, `(.L_x_304) ;  /* 0x0000000e07b07947 */ /* 0x000fea000b800000 */
[----:B------:R-:W-:-:S13]  /*f690*/  ELECT P0, URZ, PT ;  /* 0x00000000003f782f */ /* 0x000fda0003800000 */
.L_x_324:
[----:B------:R-:W0:Y:S01]  /*f6a0*/  LDC R2, c[0x0][0x28c] ;  /* 0x0000a300ff027b82 */ /* 0x000e220000000800 */
[----:B------:R-:W-:Y:S01]  /*f6b0*/  BSSY B1, `(.L_x_305) ;  /* 0x000003a000017945 */ /* 0x000fe20003800000 */
[----:B0-----:R-:W-:-:S13]  /*f6c0*/  ISETP.LT.OR P0, PT, R2, 0x1, !P0 ;  /* 0x000000010200780c */ /* 0x001fda0004701670 */
[----:B------:R-:W-:Y:S05]  /*f6d0*/  @P0 BRA `(.L_x_306) ;  /* 0x0000000000dc0947 */ /* 0x000fea0003800000 */
[----:B------:R-:W-:Y:S02]  /*f6e0*/  IMAD R7, R7, 0x80, R8 ;  /* 0x0000008007077824 */ /* 0x000fe400078e0208 */
[----:B------:R-:W-:Y:S02]  /*f6f0*/  IMAD.SHL.U32 R10, R5, 0x100, RZ ;  /* 0x00000100050a7824 */ /* 0x000fe400078e00ff */
[----:B------:R-:W-:Y:S02]  /*f700*/  IMAD.MOV.U32 R15, RZ, RZ, RZ ;  /* 0x000000ffff0f7224 */ /* 0x000fe400078e00ff */
[----:B------:R-:W-:Y:S02]  /*f710*/  IMAD.U32 R16, RZ, RZ, UR27 ;  /* 0x0000001bff107e24 */ /* 0x000fe4000f8e00ff */
[----:B------:R-:W-:Y:S02]  /*f720*/  IMAD.MOV.U32 R2, RZ, RZ, R9 ;  /* 0x000000ffff027224 */ /* 0x000fe400078e0009 */
[----:B------:R-:W-:-:S07]  /*f730*/  IMAD.MOV.U32 R3, RZ, RZ, R12 ;  /* 0x000000ffff037224 */ /* 0x000fce00078e000c */
.L_x_309:
[----:B------:R-:W0:Y:S01]  /*f740*/  S2R R5, SR_CgaCtaId ;  /* 0x0000000000057919 */ /* 0x000e220000008800 */
[----:B------:R-:W-:Y:S01]  /*f750*/  MOV R4, 0x400 ;  /* 0x0000040000047802 */ /* 0x000fe20000000f00 */
[----:B------:R-:W1:Y:S03]  /*f760*/  S2R R17, SR_TID.X ;  /* 0x0000000000117919 */ /* 0x000e660000002100 */
[----:B0-----:R-:W-:Y:S02]  /*f770*/  LEA R14, R5, R4, 0x18 ;  /* 0x00000004050e7211 */ /* 0x001fe400078ec0ff */
[----:B------:R-:W-:Y:S02]  /*f780*/  SHF.L.U32 R4, R2, 0x1f, RZ ;  /* 0x0000001f02047819 */ /* 0x000fe400000006ff */
[----:B-1----:R-:W-:Y:S01]  /*f790*/  LOP3.LUT P1, RZ, R17, 0x7f, RZ, 0xc0, !PT ;  /* 0x0000007f11ff7812 */ /* 0x002fe2000782c0ff */
[----:B------:R-:W-:-:S04]  /*f7a0*/  IMAD R13, R3, 0x8, R14 ;  /* 0x00000008030d7824 */ /* 0x000fc800078e020e */
[----:B------:R-:W0:Y:S08]  /*f7b0*/  SYNCS.PHASECHK.TRANS64.TRYWAIT P0, [R13+URZ+0x18], R4 ;  /* 0x000018040d0075a7 */ /* 0x000e30000800017f */
[----:B------:R-:W1:Y:S01]  /*f7c0*/  @!P1 LDC R5, c[0x0][0x500] ;  /* 0x00014000ff059b82 */ /* 0x000e620000000800 */
[----:B0-----:R-:W-:Y:S05]  /*f7d0*/  @!P0 BRA `(.L_x_307) ;  /* 0x0000000c007c8947 */ /* 0x001fea0003800000 */
.L_x_325:
[----:B------:R-:W-:Y:S01]  /*f7e0*/  UPRMT UR7, UR26, 0x9910, URZ ;  /* 0x000099101a077896 */ /* 0x000fe2000800003f */
[----:B-1----:R1:W-:Y:S03]  /*f7f0*/  @!P1 SYNCS.ARRIVE.TRANS64 RZ, [R13+URZ], R5 ;  /* 0x000000050dff99a7 */ /* 0x0023e6000800003f */
[----:B------:R-:W-:-:S06]  /*f800*/  UISETP.NE.AND UP0, UPT, UR7, 0x2, UPT ;  /* 0x000000020700788c */ /* 0x000fcc000bf05270 */
[----:B------:R-:W-:-:S13]  /*f810*/  PLOP3.LUT P0, PT, PT, PT, UP0, 0x80, 0x0 ;  /* 0x000000000000781c */ /* 0x000fda0003f0f008 */
[----:B-1----:R-:W-:Y:S05]  /*f820*/  @P0 BRA `(.L_x_308) ;  /* 0x0000000000040947 */ /* 0x002fea0003800000 */
[----:B------:R-:W-:Y:S01]  /*f830*/  BPT.TRAP 0x1 ;  /* 0x000000040000795c */ /* 0x000fe20000300000 */
.L_x_308:
[C---:B0-----:R-:W-:Y:S01]  /*f840*/  IMAD R4, R3.reuse, 0x4000, R14 ;  /* 0x0000400003047824 */ /* 0x041fe200078e020e */
[----:B------:R-:W-:Y:S01]  /*f850*/  R2UR UR19, R14 ;  /* 0x000000000e1372ca */ /* 0x000fe200000e0000 */
[----:B------:R-:W-:Y:S01]  /*f860*/  IMAD R5, R3, 0x2000, R0 ;  /* 0x0000200003057824 */ /* 0x000fe200078e0200 */
[----:B------:R-:W-:Y:S01]  /*f870*/  R2UR UR9, R13 ;  /* 0x000000000d0972ca */ /* 0x000fe200000e0000 */
[----:B------:R-:W-:Y:S01]  /*f880*/  VIADD R16, R16, 0xffffffff ;  /* 0xffffffff10107836 */ /* 0x000fe20000000000 */
[----:B------:R-:W-:Y:S01]  /*f890*/  R2UR UR7, R4 ;  /* 0x00000000040772ca */ /* 0x000fe200000e0000 */
[----:B------:R-:W-:Y:S01]  /*f8a0*/  UIADD3 UR14, UP0, UR24, 0xf0, URZ ;  /* 0x000000f0180e7890 */ /* 0x000fe2000ff1e03f */
[----:B------:R-:W-:Y:S01]  /*f8b0*/  R2UR UR8, R5 ;  /* 0x00000000050872ca */ /* 0x000fe200000e0000 */
[----:B------:R-:W-:Y:S01]  /*f8c0*/  UIADD3 UR28, UP1, UR24, 0x1f0, URZ ;  /* 0x000001f0181c7890 */ /* 0x000fe2000ff3e03f */
[----:B------:R-:W-:Y:S01]  /*f8d0*/  R2UR UR11, R10 ;  /* 0x000000000a0b72ca */ /* 0x000fe200000e0000 */
[----:B------:R-:W-:Y:S01]  /*f8e0*/  UIADD3.X UR15, URZ, UR25, URZ, UP0, !UPT ;  /* 0x000000193f0f7290 */ /* 0x000fe200087fe43f */
[----:B------:R-:W-:Y:S01]  /*f8f0*/  R2UR UR10, R15 ;  /* 0x000000000f0a72ca */ /* 0x000fe200000e0000 */
[----:B------:R-:W-:Y:S01]  /*f900*/  VIADD R3, R3, 0x1 ;  /* 0x0000000103037836 */ /* 0x000fe20000000000 */
[----:B------:R-:W-:Y:S01]  /*f910*/  R2UR UR12, R6 ;  /* 0x00000000060c72ca */ /* 0x000fe200000e0000 */
[----:B------:R-:W-:Y:S01]  /*f920*/  UIADD3.X UR29, URZ, UR25, URZ, UP1, !UPT ;  /* 0x000000193f1d7290 */ /* 0x000fe20008ffe43f */
[----:B------:R-:W-:Y:S01]  /*f930*/  R2UR UR21, R7 ;  /* 0x00000000071572ca */ /* 0x000fe200000e0000 */
[----:B------:R-:W-:Y:S01]  /*f940*/  UMOV UR16, 0x0 ;  /* 0x0000000000107882 */ /* 0x000fe20000000000 */
[----:B------:R-:W-:Y:S01]  /*f950*/  ISETP.GT.AND P1, PT, R16, 0x1, PT ;  /* 0x000000011000780c */ /* 0x000fe20003f24270 */
[----:B------:R-:W-:Y:S01]  /*f960*/  UIADD3 UR7, UR7, 0x100, URZ ;  /* 0x0000010007077890 */ /* 0x000fe2000fffe03f */
[----:B------:R-:W-:Y:S01]  /*f970*/  ISETP.NE.AND P0, PT, R3, 0x3, PT ;  /* 0x000000030300780c */ /* 0x000fe20003f05270 */
[----:B------:R-:W-:Y:S01]  /*f980*/  UIADD3 UR19, UR19, 0xc100, UR8 ;  /* 0x0000c10013137890 */ /* 0x000fe2000fffe008 */
[----:B------:R-:W-:Y:S01]  /*f990*/  VIADD R15, R15, 0x40 ;  /* 0x000000400f0f7836 */ /* 0x000fe20000000000 */
[----:B------:R-:W-:Y:S01]  /*f9a0*/  UMOV UR17, 0x10000000 ;  /* 0x1000000000117882 */ /* 0x000fe20000000000 */
[----:B------:R-:W-:Y:S01]  /*f9b0*/  UMOV UR30, 0x30000 ;  /* 0x00030000001e7882 */ /* 0x000fe20000000000 */
[----:B------:R-:W-:Y:S01]  /*f9c0*/  SEL R5, RZ, 0x1, P0 ;  /* 0x00000001ff057807 */ /* 0x000fe20000000000 */
[----:B------:R-:W-:Y:S01]  /*f9d0*/  UMOV UR8, UR7 ;  /* 0x0000000700087c82 */ /* 0x000fe20008000000 */
[----:B------:R-:W-:Y:S01]  /*f9e0*/  SEL R3, R3, RZ, P0 ;  /* 0x000000ff03037207 */ /* 0x000fe20000000000 */
[----:B------:R0:W-:Y:S01]  /*f9f0*/  UTMALDG.3D [UR8], [UR14], desc[UR16] ;  /* 0x000010080e0075b4 */ /* 0x0001e20008011000 */
[----:B------:R-:W-:Y:S01]  /*fa00*/  LOP3.LUT R2, R2, R5, RZ, 0x3c, !PT ;  /* 0x0000000502027212 */ /* 0x000fe200078e3cff */
[----:B0-----:R-:W-:Y:S01]  /*fa10*/  UMOV UR11, UR21 ;  /* 0x00000015000b7c82 */ /* 0x001fe20008000000 */
[----:B------:R-:W-:-:S02]  /*fa20*/  UMOV UR8, UR19 ;  /* 0x0000001300087c82 */ /* 0x000fc40008000000 */
[----:B------:R0:W-:Y:S02]  /*fa30*/  UTMALDG.3D.MULTICAST [UR8], [UR28], UR30, desc[UR16] ;  /* 0x000010081c0073b4 */ /* 0x0001e4000801181e */
[----:B0-----:R-:W-:Y:S05]  /*fa40*/  @P1 BRA `(.L_x_309) ;  /* 0xfffffffc003c1947 */ /* 0x001fea000383ffff */
.L_x_306:
[----:B------:R-:W-:Y:S05]  /*fa50*/  BSYNC B1 ;  /* 0x0000000000017941 */ /* 0x000fea0003800000 */
.L_x_305:
[----:B------:R-:W2:Y:S01]  /*fa60*/  LDL.LU R17, [R1+0x80] ;  /* 0x0000800001117983 */ /* 0x000ea20000300800 */
[----:B------:R-:W-:Y:S01]  /*fa70*/  LOP3.LUT P1, RZ, R11, 0xff, RZ, 0xc0, !PT ;  /* 0x000000ff0bff7812 */ /* 0x000fe2000782c0ff */
[----:B------:R-:W-:Y:S01]  /*fa80*/  VIADD R5, R12, UR20 ;  /* 0x000000140c057c36 */ /* 0x000fe20008000000 */
[----:B------:R-:W-:Y:S01]  /*fa90*/  ULDC.64 UR8, c[0x0][0x650] ;  /* 0x0001940000087ab9 */ /* 0x000fe20000000a00 */
[----:B------:R-:W3:Y:S01]  /*faa0*/  LDL.LU R14, [R1+0x84] ;  /* 0x00008400010e7983 */ /* 0x000ee20000300800 */
[----:B------:R-:W-:Y:S01]  /*fab0*/  IMAD.U32 R6, RZ, RZ, UR20 ;  /* 0x00000014ff067e24 */ /* 0x000fe2000f8e00ff */
[----:B------:R-:W-:Y:S01]  /*fac0*/  UISETP.GE.U32.AND UP0, UPT, UR20, 0x3, UPT ;  /* 0x000000031400788c */ /* 0x000fe2000bf06070 */
[----:B------:R-:W-:Y:S01]  /*fad0*/  ISETP.GT.U32.AND P0, PT, R5, 0x2, PT ;  /* 0x000000020500780c */ /* 0x000fe20003f04070 */
[----:B------:R-:W-:Y:S01]  /*fae0*/  BSSY B1, `(.L_x_310) ;  /* 0x000006d000017945 */ /* 0x000fe20003800000 */
[----:B------:R-:W-:Y:S01]  /*faf0*/  IMAD.MOV.U32 R7, RZ, RZ, -0x1 ;  /* 0xffffffffff077424 */ /* 0x000fe200078e00ff */
[----:B------:R-:W-:-:S02]  /*fb00*/  PRMT R11, RZ, 0x7610, R11 ;  /* 0x00007610ff0b7816 */ /* 0x000fc4000000000b */
[----:B------:R-:W-:Y:S01]  /*fb10*/  ISETP.LT.U32.AND P0, PT, R6, 0x3, P0 ;  /* 0x000000030600780c */ /* 0x000fe20000701070 */
[----:B------:R-:W-:Y:S01]  /*fb20*/  IMAD.MOV.U32 R6, RZ, RZ, -0x1 ;  /* 0xffffffffff067424 */ /* 0x000fe200078e00ff */
[----:B------:R-:W0:Y:S01]  /*fb30*/  @P1 S2R R3, SR_CgaCtaId ;  /* 0x0000000000031919 */ /* 0x000e220000008800 */
[----:B------:R-:W-:Y:S02]  /*fb40*/  @P1 MOV R2, 0x400 ;  /* 0x0000040000021802 */ /* 0x000fe40000000f00 */
[----:B------:R-:W-:Y:S02]  /*fb50*/  PLOP3.LUT P2, PT, PT, PT, UP0, 0x80, 0x0 ;  /* 0x000000000000781c */ /* 0x000fe40003f4f008 */
[----:B0-----:R-:W-:Y:S01]  /*fb60*/  @P1 LEA R4, R3, R2, 0x18 ;  /* 0x0000000203041211 */ /* 0x001fe200078ec0ff */
[----:B------:R-:W-:Y:S01]  /*fb70*/  IMAD.WIDE.U32 R2, R5, -0x55555555, RZ ;  /* 0xaaaaaaab05027825 */ /* 0x000fe200078e00ff */
[----:B------:R-:W-:Y:S02]  /*fb80*/  SEL R2, RZ, 0x1, !P0 ;  /* 0x00000001ff027807 */ /* 0x000fe40004000000 */
[----:B------:R0:W-:Y:S02]  /*fb90*/  @P1 SYNCS.ARRIVE.TRANS64.A1T0 RZ, [R4+URZ+0x48], RZ ;  /* 0x000048ff04ff19a7 */ /* 0x0001e4000810003f */
[----:B------:R-:W-:-:S02]  /*fba0*/  LOP3.LUT R9, R9, R2, RZ, 0x3c, !PT ;  /* 0x0000000209097212 */ /* 0x000fc400078e3cff */
[----:B------:R-:W-:Y:S02]  /*fbb0*/  PRMT R2, RZ, 0x7610, R2 ;  /* 0x00007610ff027816 */ /* 0x000fe40000000002 */
[----:B0-----:R-:W-:-:S04]  /*fbc0*/  SHF.R.U32.HI R4, RZ, 0x1, R3 ;  /* 0x00000001ff047819 */ /* 0x001fc80000011603 */
[----:B------:R-:W-:Y:S01]  /*fbd0*/  @P2 LOP3.LUT R9, R9, 0x1, R4, 0x78, !PT ;  /* 0x0000000109092812 */ /* 0x000fe200078e7804 */
[----:B------:R-:W-:Y:S02]  /*fbe0*/  IMAD R12, R4, -0x3, R5 ;  /* 0xfffffffd040c7824 */ /* 0x000fe400078e0205 */
[----:B------:R-:W-:Y:S01]  /*fbf0*/  IMAD.MOV.U32 R5, RZ, RZ, -0x1 ;  /* 0xffffffffff057424 */ /* 0x000fe200078e00ff */
[----:B---3--:R-:W-:-:S04]  /*fc00*/  IADD3 R14, P1, R14, UR22, RZ ;  /* 0x000000160e0e7c10 */ /* 0x008fc8000ff3e0ff */
[----:B--2---:R-:W-:Y:S01]  /*fc10*/  IADD3.X R17, R17, UR18, RZ, P1, !PT ;  /* 0x0000001211117c10 */ /* 0x004fe20008ffe4ff */
[----:B------:R0:W-:Y:S01]  /*fc20*/  STL [R1+0x84], R14 ;  /* 0x0000840e01007387 */ /* 0x0001e20000100800 */
[----:B------:R-:W-:-:S03]  /*fc30*/  ISETP.GE.U32.AND P0, PT, R14, UR8, PT ;  /* 0x000000080e007c0c */ /* 0x000fc6000bf06070 */
[----:B------:R0:W-:Y:S01]  /*fc40*/  STL [R1+0x80], R17 ;  /* 0x0000801101007387 */ /* 0x0001e20000100800 */
[----:B------:R-:W-:-:S13]  /*fc50*/  ISETP.GE.U32.AND.EX P0, PT, R17, UR9, PT, P0 ;  /* 0x0000000911007c0c */ /* 0x000fda000bf06100 */
[----:B0-----:R-:W-:Y:S05]  /*fc60*/  @P0 BRA `(.L_x_311) ;  /* 0x0000000400500947 */ /* 0x001fea0003800000 */
[----:B------:R-:W-:Y:S01]  /*fc70*/  ULDC.64 UR8, c[0x0][0x628] ;  /* 0x00018a0000087ab9 */ /* 0x000fe20000000a00 */
[----:B------:R-:W0:Y:S01]  /*fc80*/  S2R R13, SR_CTAID.X ;  /* 0x00000000000d7919 */ /* 0x000e220000002500 */
[----:B------:R-:W-:Y:S01]  /*fc90*/  ISETP.NE.U32.AND P0, PT, RZ, UR8, PT ;  /* 0x00000008ff007c0c */ /* 0x000fe2000bf05070 */
[----:B------:R-:W-:Y:S01]  /*fca0*/  ULDC UR10, c[0x0][0x630] ;  /* 0x00018c00000a7ab9 */ /* 0x000fe20000000800 */
[----:B------:R-:W-:Y:S01]  /*fcb0*/  IMAD.MOV.U32 R2, RZ, RZ, R14 ;  /* 0x000000ffff027224 */ /* 0x000fe200078e000e */
[----:B------:R-:W1:Y:S01]  /*fcc0*/  S2R R10, SR_CTAID.Y ;  /* 0x00000000000a7919 */ /* 0x000e620000002600 */
[----:B------:R-:W-:Y:S01]  /*fcd0*/  ISETP.NE.AND.EX P0, PT, RZ, UR9, PT, P0 ;  /* 0x00000009ff007c0c */ /* 0x000fe2000bf05300 */
[----:B------:R-:W-:-:S12]  /*fce0*/  IMAD.MOV.U32 R3, RZ, RZ, R17 ;  /* 0x000000ffff037224 */ /* 0x000fd800078e0011 */
[----:B------:R-:W-:Y:S05]  /*fcf0*/  @!P0 BRA `(.L_x_312) ;  /* 0x0000000000288947 */ /* 0x000fea0003800000 */
[----:B------:R-:W-:Y:S02]  /*fd00*/  ULDC UR7, c[0x0][0x634] ;  /* 0x00018d0000077ab9 */ /* 0x000fe40000000800 */
[----:B------:R-:W-:-:S05]  /*fd10*/  IADD3 R7, P0, R14, UR7, RZ ;  /* 0x000000070e077c10 */ /* 0x000fca000ff1e0ff */
[----:B------:R-:W-:-:S04]  /*fd20*/  IMAD.X R15, RZ, RZ, R17, P0 ;  /* 0x000000ffff0f7224 */ /* 0x000fc800000e0611 */
[----:B------:R-:W-:-:S04]  /*fd30*/  IMAD.WIDE.U32 R4, R15, UR8, RZ ;  /* 0x000000080f047c25 */ /* 0x000fc8000f8e00ff */
[----:B------:R-:W-:-:S04]  /*fd40*/  IMAD.WIDE.U32 R4, P0, R7, UR9, R4 ;  /* 0x0000000907047c25 */ /* 0x000fc8000f800004 */
[----:B------:R-:W-:-:S04]  /*fd50*/  IMAD.WIDE.U32 R6, R7, UR8, RZ ;  /* 0x0000000807067c25 */ /* 0x000fc8000f8e00ff */
[----:B------:R-:W-:Y:S01]  /*fd60*/  IMAD.X R3, RZ, RZ, RZ, P0 ;  /* 0x000000ffff037224 */ /* 0x000fe200000e06ff */
[----:B------:R-:W-:Y:S01]  /*fd70*/  IADD3 RZ, P0, R7, R4, RZ ;  /* 0x0000000407ff7210 */ /* 0x000fe20007f1e0ff */
[----:B------:R-:W-:-:S04]  /*fd80*/  IMAD.MOV.U32 R2, RZ, RZ, R5 ;  /* 0x000000ffff027224 */ /* 0x000fc800078e0005 */
[----:B------:R-:W-:-:S08]  /*fd90*/  IMAD.WIDE.U32.X R2, R15, UR9, R2, P0 ;  /* 0x000000090f027c25 */ /* 0x000fd000080e0402 */
.L_x_312:
[--C-:B------:R-:W-:Y:S01]  /*fda0*/  SHF.R.U64 R6, R2, UR10, R3.reuse ;  /* 0x0000000a02067c19 */ /* 0x100fe20008001203 */
[----:B------:R-:W-:Y:S01]  /*fdb0*/  ULDC.64 UR8, c[0x0][0x620] ;  /* 0x0001880000087ab9 */ /* 0x000fe20000000a00 */
[----:B------:R-:W-:Y:S01]  /*fdc0*/  SHF.R.U32.HI R2, RZ, UR10, R3 ;  /* 0x0000000aff027c19 */ /* 0x000fe20008011603 */
[----:B------:R-:W-:Y:S01]  /*fdd0*/  IMAD.MOV.U32 R3, RZ, RZ, R17 ;  /* 0x000000ffff037224 */ /* 0x000fe200078e0011 */
[----:B------:R-:W-:Y:S01]  /*fde0*/  IADD3 R5, P0, RZ, -R6, RZ ;  /* 0x80000006ff057210 */ /* 0x000fe20007f1e0ff */
[----:B------:R-:W-:Y:S01]  /*fdf0*/  ULDC UR7, c[0x0][0x150] ;  /* 0x0000540000077ab9 */ /* 0x000fe20000000800 */
[----:B0-----:R-:W-:Y:S01]  /*fe00*/  I2FP.F32.U32 R7, R13 ;  /* 0x0000000d00077245 */ /* 0x001fe20000201000 */
[----:B------:R-:W0:Y:S01]  /*fe10*/  LDC R18, c[0x0][0x144] ;  /* 0x00005100ff127b82 */ /* 0x000e220000000800 */
[----:B------:R-:W-:Y:S01]  /*fe20*/  ULDC.64 UR10, c[0x0][0x640] ;  /* 0x00019000000a7ab9 */ /* 0x000fe20000000a00 */
[----:B------:R-:W-:Y:S01]  /*fe30*/  IMAD.X R2, RZ, RZ, ~R2, P0 ;  /* 0x000000ffff027224 */ /* 0x000fe200000e0e02 */
[----:B------:R-:W-:-:S03]  /*fe40*/  ISETP.NE.U32.AND P0, PT, RZ, UR10, PT ;  /* 0x0000000aff007c0c */ /* 0x000fc6000bf05070 */
[----:B------:R-:W-:Y:S01]  /*fe50*/  IMAD R4, R2, UR8, RZ ;  /* 0x0000000802047c24 */ /* 0x000fe2000f8e02ff */
[----:B------:R-:W-:Y:S01]  /*fe60*/  ISETP.NE.AND.EX P0, PT, RZ, UR11, PT, P0 ;  /* 0x0000000bff007c0c */ /* 0x000fe2000bf05300 */
[----:B------:R-:W-:Y:S01]  /*fe70*/  IMAD.MOV.U32 R2, RZ, RZ, R14 ;  /* 0x000000ffff027224 */ /* 0x000fe200078e000e */
[----:B------:R-:W2:Y:S03]  /*fe80*/  LDC R15, c[0x0][0x148] ;  /* 0x00005200ff0f7b82 */ /* 0x000ea60000000800 */
[----:B------:R-:W-:Y:S01]  /*fe90*/  IMAD.WIDE.U32 R2, R5, UR8, R2 ;  /* 0x0000000805027c25 */ /* 0x000fe2000f8e0002 */
[----:B------:R-:W-:-:S03]  /*fea0*/  ULDC UR8, c[0x0][0x154] ;  /* 0x0000550000087ab9 */ /* 0x000fc60000000800 */
[----:B------:R-:W-:Y:S02]  /*feb0*/  IMAD R5, R5, UR9, R4 ;  /* 0x0000000905057c24 */ /* 0x000fe4000f8e0204 */
[----:B------:R-:W-:Y:S01]  /*fec0*/  FMUL R4, R7, UR7 ;  /* 0x0000000707047c20 */ /* 0x000fe20008400000 */
[----:B------:R-:W-:Y:S01]  /*fed0*/  ULDC UR7, c[0x0][0x618] ;  /* 0x0001860000077ab9 */ /* 0x000fe20000000800 */
[----:B------:R-:W-:Y:S01]  /*fee0*/  ULDC UR9, c[0x0][0x608] ;  /* 0x0001820000097ab9 */ /* 0x000fe20000000800 */
[----:B------:R-:W-:-:S03]  /*fef0*/  IMAD.IADD R3, R3, 0x1, R5 ;  /* 0x0000000103037824 */ /* 0x000fc600078e0205 */
[----:B------:R-:W3:Y:S02]  /*ff00*/  F2I.U32.TRUNC.NTZ R4, R4 ;  /* 0x0000000400047305 */ /* 0x000ee4000020f000 */
[----:B------:R-:W-:Y:S02]  /*ff10*/  SHF.R.U64 R7, R2, UR7, R3 ;  /* 0x0000000702077c19 */ /* 0x000fe40008001203 */
[----:B-1----:R-:W-:-:S05]  /*ff20*/  I2FP.F32.U32 R2, R10 ;  /* 0x0000000a00027245 */ /* 0x002fca0000201000 */
[----:B------:R-:W-:Y:S01]  /*ff30*/  FMUL R5, R2, UR8 ;  /* 0x0000000802057c20 */ /* 0x000fe20008400000 */
[----:B------:R-:W-:Y:S01]  /*ff40*/  SHF.R.U32.HI R2, RZ, UR7, R3 ;  /* 0x00000007ff027c19 */ /* 0x000fe20008011603 */
[----:B------:R-:W-:Y:S02]  /*ff50*/  ULDC UR7, c[0x0][0x658] ;  /* 0x0001960000077ab9 */ /* 0x000fe40000000800 */
[----:B------:R1:W4:Y:S01]  /*ff60*/  F2I.U32.TRUNC.NTZ R19, R5 ;  /* 0x0000000500137305 */ /* 0x000322000020f000 */
[----:B------:R-:W-:Y:S01]  /*ff70*/  SHF.R.U64 R16, R7, UR9, R2 ;  /* 0x0000000907107c19 */ /* 0x000fe20008001202 */
[----:B---3--:R-:W-:Y:S01]  /*ff80*/  IMAD.MOV R4, RZ, RZ, -R4 ;  /* 0x000000ffff047224 */ /* 0x008fe200078e0a04 */
[----:B------:R-:W-:-:S03]  /*ff90*/  SHF.R.U32.HI R3, RZ, UR9, R2 ;  /* 0x00000009ff037c19 */ /* 0x000fc60008011602 */
[----:B0-----:R-:W-:Y:S01]  /*ffa0*/  IMAD R13, R18, R4, R13 ;  /* 0x00000004120d7224 */ /* 0x001fe200078e020d */
[--C-:B------:R-:W-:Y:S02]  /*ffb0*/  SHF.R.U64 R14, R16, UR7, R3.reuse ;  /* 0x00000007100e7c19 */ /* 0x100fe40008001203 */
[----:B------:R-:W-:-:S03]  /*ffc0*/  SHF.R.U32.HI R17, RZ, UR7, R3 ;  /* 0x00000007ff117c19 */ /* 0x000fc60008011603 */
[----:B------:R-:W-:Y:S02]  /*ffd0*/  IMAD.MOV.U32 R2, RZ, RZ, R14 ;  /* 0x000000ffff027224 */ /* 0x000fe400078e000e */
[----:B------:R-:W-:Y:S01]  /*ffe0*/  IMAD.MOV.U32 R3, RZ, RZ, R17 ;  /* 0x000000ffff037224 */ /* 0x000fe200078e0011 */
[----:B-12-4-:R-:W-:Y:S06]  /*fff0*/  @!P0 BRA `(.L_x_313) ;  /* 0x0000000000288947 */ /* 0x016fec0003800000 */
[----:B------:R-:W-:Y:S02]  /*10000*/  ULDC UR7, c[0x0][0x64c] ;  /* 0x0001930000077ab9 */ /* 0x000fe40000000800 */
[----:B------:R-:W-:-:S05]  /*10010*/  IADD3 R3, P0, R14, UR7, RZ ;  /* 0x000000070e037c10 */ /* 0x000fca000ff1e0ff */
[----:B------:R-:W-:-:S04]  /*10020*/  IMAD.X R17, RZ, RZ, R17, P0 ;  /* 0x000000ffff117224 */ /* 0x000fc800000e0611 */
[----:B------:R-:W-:-:S04]  /*10030*/  IMAD.WIDE.U32 R4, R17, UR10, RZ ;  /* 0x0000000a11047c25 */ /* 0x000fc8000f8e00ff */
[----:B------:R-:W-:-:S04]  /*10040*/  IMAD.WIDE.U32 R4, P0, R3, UR11, R4 ;  /* 0x0000000b03047c25 */ /* 0x000fc8000f800004 */
[----:B------:R-:W-:-:S04]  /*10050*/  IMAD.WIDE.U32 R2, R3, UR10, RZ ;  /* 0x0000000a03027c25 */ /* 0x000fc8000f8e00ff */
[----:B------:R-:W-:Y:S01]  /*10060*/  IMAD.MOV.U32 R2, RZ, RZ, R5 ;  /* 0x000000ffff027224 */ /* 0x000fe200078e0005 */
[----:B------:R-:W-:Y:S01]  /*10070*/  IADD3 RZ, P1, R3, R4, RZ ;  /* 0x0000000403ff7210 */ /* 0x000fe20007f3e0ff */
[----:B------:R-:W-:-:S04]  /*10080*/  IMAD.X R3, RZ, RZ, RZ, P0 ;  /* 0x000000ffff037224 */ /* 0x000fc800000e06ff */
[----:B------:R-:W-:-:S08]  /*10090*/  IMAD.WIDE.U32.X R2, R17, UR11, R2, P1 ;  /* 0x0000000b11027c25 */ /* 0x000fd000088e0402 */
.L_x_313:
[----:B------:R-:W-:Y:S01]  /*100a0*/  ULDC UR7, c[0x0][0x648] ;  /* 0x0001920000077ab9 */ /* 0x000fe20000000800 */
[----:B------:R-:W-:Y:S01]  /*100b0*/  LOP3.LUT R16, R16, UR6, RZ, 0xc0, !PT ;  /* 0x0000000610107c12 */ /* 0x000fe2000f8ec0ff */
[----:B------:R-:W-:Y:S01]  /*100c0*/  IMAD.MOV R19, RZ, RZ, -R19 ;  /* 0x000000ffff137224 */ /* 0x000fe200078e0a13 */
[----:B------:R-:W-:Y:S01]  /*100d0*/  SHF.R.U64 R3, R2, UR7, R3 ;  /* 0x0000000702037c19 */ /* 0x000fe20008001203 */
[----:B------:R-:W-:Y:S01]  /*100e0*/  ULDC UR7, c[0x0][0x638] ;  /* 0x00018e0000077ab9 */ /* 0x000fe20000000800 */
[----:B------:R-:W-:Y:S01]  /*100f0*/  LOP3.LUT R7, R7, UR4, RZ, 0xc0, !PT ;  /* 0x0000000407077c12 */ /* 0x000fe2000f8ec0ff */
[----:B------:R-:W-:Y:S01]  /*10100*/  @P4 IMAD R13, R15, R19, R10 ;  /* 0x000000130f0d4224 */ /* 0x000fe200078e020a */
[----:B------:R-:W-:Y:S01]  /*10110*/  ULDC UR8, c[0x0][0x610] ;  /* 0x0001840000087ab9 */ /* 0x000fe20000000800 */
[----:B------:R-:W-:Y:S02]  /*10120*/  IMAD.MOV R5, RZ, RZ, -R3 ;  /* 0x000000ffff057224 */ /* 0x000fe400078e0a03 */
[----:B------:R-:W-:-:S02]  /*10130*/  IMAD R16, R3, UR5, R16 ;  /* 0x0000000503107c24 */ /* 0x000fc4000f8e0210 */
[----:B------:R-:W-:Y:S01]  /*10140*/  IMAD R14, R5, UR7, R14 ;  /* 0x00000007050e7c24 */ /* 0x000fe2000f8e020e */
[----:B------:R-:W-:Y:S01]  /*10150*/  ULDC UR7, c[0x0][0x600] ;  /* 0x0001800000077ab9 */ /* 0x000fe20000000800 */
[----:B------:R-:W-:Y:S02]  /*10160*/  IMAD R13, R16, UR8, R13 ;  /* 0x00000008100d7c24 */ /* 0x000fe4000f8e020d */
[----:B------:R-:W-:Y:S02]  /*10170*/  IMAD R14, R14, UR7, R7 ;  /* 0x000000070e0e7c24 */ /* 0x000fe4000f8e0207 */
[----:B------:R-:W-:-:S03]  /*10180*/  IMAD.MOV.U32 R2, RZ, RZ, 0x1 ;  /* 0x00000001ff027424 */ /* 0x000fc600078e00ff */
[----:B------:R-:W-:Y:S02]  /*10190*/  SEL R7, R14, R13, !P4 ;  /* 0x0000000d0e077207 */ /* 0x000fe40006000000 */
[----:B------:R-:W-:-:S07]  /*101a0*/  SEL R5, R13, R14, !P4 ;  /* 0x0000000e0d057207 */ /* 0x000fce0006000000 */
.L_x_311:
[----:B------:R-:W-:Y:S05]  /*101b0*/  BSYNC B1 ;  /* 0x0000000000017941 */ /* 0x000fea0003800000 */
.L_x_310:
[----:B------:R-:W-:-:S13]  /*101c0*/  LOP3.LUT P0, RZ, R2, 0xff, RZ, 0xc0, !PT ;  /* 0x000000ff02ff7812 */ /* 0x000fda000780c0ff */
[----:B------:R-:W-:Y:S05]  /*101d0*/  @P0 BRA `(.L_x_314) ;  /* 0xfffffff400240947 */ /* 0x000fea000383ffff */
[----:B------:R-:W-:Y:S05]  /*101e0*/  BSYNC B0 ;  /* 0x0000000000007941 */ /* 0x000fea0003800000 */
.L_x_303:
[----:B------:R-:W-:-:S03]  /*101f0*/  UMOV UR7, 0xffffffff ;  /* 0xffffffff00077882 */ /* 0x000fc60000000000 */
[----:B------:R-:W-:Y:S05]  /*10200*/  BRA.DIV UR7, `(.L_x_315) ;  /* 0x0000000607047947 */ /* 0x000fea000b800000 */
[----:B------:R-:W-:-:S13]  /*10210*/  ELECT P0, URZ, PT ;  /* 0x00000000003f782f */ /* 0x000fda0003800000 */
.L_x_328:
[----:B------:R-:W-:Y:S04]  /*10220*/  BSSY B0, `(.L_x_316) ;  /* 0x0000023000007945 */ /* 0x000fe80003800000 */
[----:B------:R-:W-:Y:S05]  /*10230*/  @!P0 BRA `(.L_x_317) ;  /* 0x0000000000848947 */ /* 0x000fea0003800000 */
[----:B------:R-:W-:-:S04]  /*10240*/  ULOP3.LUT UR7, UR13, 0x2, URZ, 0xfc, !UPT ;  /* 0x000000020d077892 */ /* 0x000fc8000f8efc3f */
[----:B------:R-:W-:-:S06]  /*10250*/  UISETP.NE.AND UP0, UPT, UR7, 0x3, UPT ;  /* 0x000000030700788c */ /* 0x000fcc000bf05270 */
[----:B------:R-:W-:-:S13]  /*10260*/  PLOP3.LUT P0, PT, PT, PT, UP0, 0x80, 0x0 ;  /* 0x000000000000781c */ /* 0x000fda0003f0f008 */
[----:B------:R-:W-:Y:S05]  /*10270*/  @!P0 BRA `(.L_x_318) ;  /* 0x0000000000048947 */ /* 0x000fea0003800000 */
[----:B------:R-:W-:Y:S01]  /*10280*/  BPT.TRAP 0x1 ;  /* 0x000000040000795c */ /* 0x000fe20000300000 */
.L_x_318:
[----:B------:R-:W0:Y:S01]  /*10290*/  S2R R3, SR_CgaCtaId ;  /* 0x0000000000037919 */ /* 0x000e220000008800 */
[----:B------:R-:W-:Y:S02]  /*102a0*/  MOV R0, 0x400 ;  /* 0x0000040000007802 */ /* 0x000fe40000000f00 */
[----:B------:R-:W-:Y:S02]  /*102b0*/  SHF.L.U32 R2, R9, 0x1f, RZ ;  /* 0x0000001f09027819 */ /* 0x000fe400000006ff */
[----:B0-----:R-:W-:-:S05]  /*102c0*/  LEA R3, R3, R0, 0x18 ;  /* 0x0000000003037211 */ /* 0x001fca00078ec0ff */
[----:B------:R-:W-:-:S04]  /*102d0*/  VIADD R3, R3, 0x18 ;  /* 0x0000001803037836 */ /* 0x000fc80000000000 */
[C---:B------:R-:W-:Y:S02]  /*102e0*/  IMAD R5, R12.reuse, 0x8, R3 ;  /* 0x000000080c057824 */ /* 0x040fe400078e0203 */
[----:B------:R-:W-:Y:S02]  /*102f0*/  VIADD R12, R12, 0x1 ;  /* 0x000000010c0c7836 */ /* 0x000fe40000000000 */
[----:B------:R-:W0:Y:S03]  /*10300*/  SYNCS.PHASECHK.TRANS64.TRYWAIT P0, [R5+URZ], R2 ;  /* 0x00000002050075a7 */ /* 0x000e26000800017f */
[----:B------:R-:W-:-:S04]  /*10310*/  ISETP.NE.AND P1, PT, R12, 0x3, PT ;  /* 0x000000030c00780c */ /* 0x000fc80003f25270 */
[----:B------:R-:W-:Y:S02]  /*10320*/  SEL R0, RZ, 0x1, P1 ;  /* 0x00000001ff007807 */ /* 0x000fe40000800000 */
[----:B------:R-:W-:Y:S02]  /*10330*/  SEL R12, R12, RZ, P1 ;  /* 0x000000ff0c0c7207 */ /* 0x000fe40000800000 */
[----:B------:R-:W-:-:S03]  /*10340*/  LOP3.LUT R9, R9, R0, RZ, 0x3c, !PT ;  /* 0x0000000009097212 */ /* 0x000fc600078e3cff */
[----:B------:R-:W-:Y:S01]  /*10350*/  IMAD R7, R12, 0x8, R3 ;  /* 0x000000080c077824 */ /* 0x000fe200078e0203 */
[----:B------:R-:W-:Y:S01]  /*10360*/  SHF.L.U32 R4, R9, 0x1f, RZ ;  /* 0x0000001f09047819 */ /* 0x000fe200000006ff */
[----:B0-----:R-:W-:Y:S06]  /*10370*/  @!P0 BRA `(.L_x_319) ;  /* 0x0000000000c88947 */ /* 0x001fec0003800000 */
.L_x_329:
[----:B------:R-:W1:Y:S01]  /*10380*/  SYNCS.PHASECHK.TRANS64.TRYWAIT P0, [R7+URZ], R4 ;  /* 0x00000004070075a7 */ /* 0x000e62000800017f */
[----:B------:R-:W-:-:S05]  /*10390*/  VIADD R0, R12, 0x1 ;  /* 0x000000010c007836 */ /* 0x000fca0000000000 */
[----:B------:R-:W-:-:S04]  /*103a0*/  ISETP.NE.AND P1, PT, R0, 0x3, PT ;  /* 0x000000030000780c */ /* 0x000fc80003f25270 */
[----:B0-----:R-:W-:Y:S02]  /*103b0*/  SEL R2, RZ, 0x1, P1 ;  /* 0x00000001ff027807 */ /* 0x001fe40000800000 */
[----:B------:R-:W-:Y:S02]  /*103c0*/  SEL R0, R0, RZ, P1 ;  /* 0x000000ff00007207 */ /* 0x000fe40000800000 */
[----:B------:R-:W-:Y:S01]  /*103d0*/  LOP3.LUT R2, R9, R2, RZ, 0x3c, !PT ;  /* 0x0000000209027212 */ /* 0x000fe200078e3cff */
[----:B-1----:R-:W-:Y:S06]  /*103e0*/  @!P0 BRA `(.L_x_320) ;  /* 0x0000000000c08947 */ /* 0x002fec0003800000 */
.L_x_330:
[----:B------:R-:W-:Y:S01]  /*103f0*/  IMAD R3, R0, 0x8, R3 ;  /* 0x0000000800037824 */ /* 0x000fe200078e0203 */
[----:B------:R-:W-:-:S07]  /*10400*/  SHF.L.U32 R0, R2, 0x1f, RZ ;  /* 0x0000001f02007819 */ /* 0x000fce00000006ff */
.L_x_321:
[----:B-1----:R1:W2:Y:S02]  /*10410*/  SYNCS.PHASECHK.TRANS64.TRYWAIT P0, [R3+URZ], R0 ;  /* 0x00000000030075a7 */ /* 0x0022a4000800017f */
[----:B--2---:R-:W-:Y:S05]  /*10420*/  @!P0 NANOSLEEP.SYNCS 0x989680 ;  /* 0x009896800000895d */ /* 0x004fea0003900000 */
[----:B------:R-:W2:Y:S02]  /*10430*/  @!P0 SYNCS.PHASECHK.TRANS64 P0, [R3+URZ], R0 ;  /* 0x00000000030085a7 */ /* 0x000ea4000800007f */
[----:B--2---:R-:W-:Y:S05]  /*10440*/  @!P0 BRA `(.L_x_321) ;  /* 0xfffffffc00f08947 */ /* 0x004fea000383ffff */
.L_x_317:
[----:B------:R-:W-:Y:S05]  /*10450*/  BSYNC B0 ;  /* 0x0000000000007941 */ /* 0x000fea0003800000 */
.L_x_316:
[----:B------:R-:W-:Y:S05]  /*10460*/  EXIT ;  /* 0x000000000000794d */ /* 0x000fea0003800000 */
.L_x_21:
[----:B-1----:R-:W-:-:S04]  /*10470*/  IMAD.U32 R3, RZ, RZ, UR6 ;  /* 0x00000006ff037e24 */ /* 0x002fc8000f8e00ff */
[----:B------:R1:W2:Y:S03]  /*10480*/  SYNCS.PHASECHK.TRANS64.TRYWAIT P0, [R3+URZ], R0 ;  /* 0x00000000030075a7 */ /* 0x0002a6000800017f */
[----:B--2---:R-:W-:Y:S05]  /*10490*/  @!P0 NANOSLEEP.SYNCS 0x989680 ;  /* 0x009896800000895d */ /* 0x004fea0003900000 */
[----:B------:R-:W2:Y:S02]  /*104a0*/  @!P0 SYNCS.PHASECHK.TRANS64 P0, [R3+URZ], R0 ;  /* 0x00000000030085a7 */ /* 0x000ea4000800007f */
[----:B--2---:R-:W-:Y:S05]  /*104b0*/  @!P0 BRA `(.L_x_21) ;  /* 0xfffffffc00ec8947 */ /* 0x004fea000383ffff */
[----:B------:R-:W-:Y:S05]  /*104c0*/  BRA `(.L_x_20) ;  /* 0xffffff1800507947 */ /* 0x000fea000383ffff */
.L_x_27:
[----:B-----5:R1:W-:Y:S02]  /*104d0*/  STL [R1+0x90], R0 ;  /* 0x0000900001007387 */ /* 0x0203e40000100800 */
[----:B-1----:R-:W-:-:S04]  /*104e0*/  IMAD.U32 R0, RZ, RZ, UR16 ;  /* 0x00000010ff007e24 */ /* 0x002fc8000f8e00ff */
[----:B------:R1:W2:Y:S03]  /*104f0*/  SYNCS.PHASECHK.TRANS64.TRYWAIT P0, [R0+URZ], R229 ;  /* 0x000000e5000075a7 */ /* 0x0002a6000800017f */
[----:B--2---:R-:W-:Y:S05]  /*10500*/  @!P0 NANOSLEEP.SYNCS 0x989680 ;  /* 0x009896800000895d */ /* 0x004fea0003900000 */
[----:B------:R1:W2:Y:S02]  /*10510*/  @!P0 SYNCS.PHASECHK.TRANS64 P0, [R0+URZ], R229 ;  /* 0x000000e5000085a7 */ /* 0x0002a4000800007f */
[----:B-1----:R1:W5:Y:S02]  /*10520*/  LDL.LU R0, [R1+0x90] ;  /* 0x0000900001007983 */ /* 0x0023640000300800 */
[----:B-12---:R-:W-:Y:S05]  /*10530*/  @!P0 BRA `(.L_x_27) ;  /* 0xfffffffc00e48947 */ /* 0x006fea000383ffff */
[----:B------:R-:W-:Y:S05]  /*10540*/  BRA `(.L_x_26) ;  /* 0xffffff2800e47947 */ /* 0x000fea000383ffff */
.L_x_304:
[----:B------:R-:W-:Y:S01]  /*10550*/  BSSY B1, `(.L_x_322) ;  /* 0x0000006000017945 */ /* 0x000fe20003800000 */
[----:B------:R-:W-:-:S07]  /*10560*/  IMAD.MOV.U32 R2, RZ, RZ, -0x1 ;  /* 0xffffffffff027424 */ /* 0x000fce00078e00ff */
[----:B------:R-:W-:Y:S05]  /*10570*/  WARPSYNC.COLLECTIVE R2, `(.L_x_323) ;  /* 0x00000000020c7348 */ /* 0x000fea0003c00000 */
[----:B------:R-:W-:Y:S02]  /*10580*/  ELECT P0, UR62, PT ;  /* 0x00000000003e782f */ /* 0x000fe40003800000 */
[----:B------:R-:W-:Y:S01]  /*10590*/  MOV R2, UR62 ;  /* 0x0000003e00027c02 */ /* 0x000fe20008000f00 */
[----:B------:R-:W-:Y:S10]  /*105a0*/  ENDCOLLECTIVE ;  /* 0x000000000000791b */ /* 0x000ff40003800000 */
.L_x_323:
[----:B------:R-:W-:Y:S05]  /*105b0*/  BSYNC B1 ;  /* 0x0000000000017941 */ /* 0x000fea0003800000 */
.L_x_322:
[----:B------:R-:W-:Y:S05]  /*105c0*/  BRA `(.L_x_324) ;  /* 0xfffffff000347947 */ /* 0x000fea000383ffff */
.L_x_307:
[----:B0-----:R0:W2:Y:S02]  /*105d0*/  SYNCS.PHASECHK.TRANS64.TRYWAIT P0, [R13+URZ+0x18], R4 ;  /* 0x000018040d0075a7 */ /* 0x0010a4000800017f */
[----:B--2---:R-:W-:Y:S05]  /*105e0*/  @!P0 NANOSLEEP.SYNCS 0x989680 ;  /* 0x009896800000895d */ /* 0x004fea0003900000 */
[----:B------:R-:W2:Y:S02]  /*105f0*/  @!P0 SYNCS.PHASECHK.TRANS64 P0, [R13+URZ+0x18], R4 ;  /* 0x000018040d0085a7 */ /* 0x000ea4000800007f */
[----:B--2---:R-:W-:Y:S05]  /*10600*/  @!P0 BRA `(.L_x_307) ;  /* 0xfffffffc00f08947 */ /* 0x004fea000383ffff */
[----:B------:R-:W-:Y:S05]  /*10610*/  BRA `(.L_x_325) ;  /* 0xfffffff000707947 */ /* 0x000fea000383ffff */
.L_x_315:
[----:B------:R-:W-:Y:S01]  /*10620*/  BSSY B0, `(.L_x_326) ;  /* 0x0000006000007945 */ /* 0x000fe20003800000 */
[----:B------:R-:W-:-:S07]  /*10630*/  IMAD.MOV.U32 R2, RZ, RZ, -0x1 ;  /* 0xffffffffff027424 */ /* 0x000fce00078e00ff */
[----:B------:R-:W-:Y:S05]  /*10640*/  WARPSYNC.COLLECTIVE R2, `(.L_x_327) ;  /* 0x00000000020c7348 */ /* 0x000fea0003c00000 */
[----:B------:R-:W-:Y:S02]  /*10650*/  ELECT P0, UR62, PT ;  /* 0x00000000003e782f */ /* 0x000fe40003800000 */
[----:B------:R-:W-:Y:S01]  /*10660*/  MOV R2, UR62 ;  /* 0x0000003e00027c02 */ /* 0x000fe20008000f00 */
[----:B------:R-:W-:Y:S10]  /*10670*/  ENDCOLLECTIVE ;  /* 0x000000000000791b */ /* 0x000ff40003800000 */
.L_x_327:
[----:B------:R-:W-:Y:S05]  /*10680*/  BSYNC B0 ;  /* 0x0000000000007941 */ /* 0x000fea0003800000 */
.L_x_326:
[----:B------:R-:W-:Y:S05]  /*10690*/  BRA `(.L_x_328) ;  /* 0xfffffff800e07947 */ /* 0x000fea000383ffff */
.L_x_319:
[----:B0-----:R0:W1:Y:S02]  /*106a0*/  SYNCS.PHASECHK.TRANS64.TRYWAIT P0, [R5+URZ], R2 ;  /* 0x00000002050075a7 */ /* 0x001064000800017f */
[----:B-1----:R-:W-:Y:S05]  /*106b0*/  @!P0 NANOSLEEP.SYNCS 0x989680 ;  /* 0x009896800000895d */ /* 0x002fea0003900000 */
[----:B------:R-:W1:Y:S02]  /*106c0*/  @!P0 SYNCS.PHASECHK.TRANS64 P0, [R5+URZ], R2 ;  /* 0x00000002050085a7 */ /* 0x000e64000800007f */
[----:B-1----:R-:W-:Y:S05]  /*106d0*/  @!P0 BRA `(.L_x_319) ;  /* 0xfffffffc00f08947 */ /* 0x002fea000383ffff */
[----:B------:R-:W-:Y:S05]  /*106e0*/  BRA `(.L_x_329) ;  /* 0xfffffffc00247947 */ /* 0x000fea000383ffff */
.L_x_320:
[----:B0-----:R0:W1:Y:S02]  /*106f0*/  SYNCS.PHASECHK.TRANS64.TRYWAIT P0, [R7+URZ], R4 ;  /* 0x00000004070075a7 */ /* 0x001064000800017f */
[----:B-1----:R-:W-:Y:S05]  /*10700*/  @!P0 NANOSLEEP.SYNCS 0x989680 ;  /* 0x009896800000895d */ /* 0x002fea0003900000 */
[----:B------:R-:W1:Y:S02]  /*10710*/  @!P0 SYNCS.PHASECHK.TRANS64 P0, [R7+URZ], R4 ;  /* 0x00000004070085a7 */ /* 0x000e64000800007f */
[----:B-1----:R-:W-:Y:S05]  /*10720*/  @!P0 BRA `(.L_x_320) ;  /* 0xfffffffc00f08947 */ /* 0x002fea000383ffff */
[----:B------:R-:W-:Y:S05]  /*10730*/  BRA `(.L_x_330) ;  /* 0xfffffffc002c7947 */ /* 0x000fea000383ffff */
.L_x_331:
[----:B------:R-:W-:-:S00]  /*10740*/  BRA `(.L_x_331) ;  /* 0xfffffffc00fc7947 */ /* 0x000fc0000383ffff */
[----:B------:R-:W-:-:S00]  /*10750*/  NOP ;  /* 0x0000000000007918 */ /* 0x000fc00000000000 */
        /* <DEDUP_REMOVED lines=10> */
.L_x_332:


//--------------------- .nv.shared._ZN7cutlass13device_kernelINS_4gemm6kernel13GemmUniversalIN4cute5tupleIJiiiiEEENS1_10collective13CollectiveMmaINS1_37MainloopSm90TmaGmmaWarpSpecializedFP8ILi3ENS5_IJNS4_1CILi2EEENSA_ILi1EEESC_EEENS1_35KernelTmaWarpSpecializedCooperativeEEENS5_IJNSA_ILi256EEENSA_ILi128EEENSA_ILi64EEEEEENS_12float_e5m2_tENS5_IJlSC_lEEESK_SL_NS4_8TiledMMAINS4_8MMA_AtomIJNS4_4SM904GMMA31MMA_64x128x32_F32E5M2E5M2_SS_TNILNSP_7ScaleInE1ELSR_1EEEEEENS4_6LayoutISD_NS5_IJSC_NSA_ILi0EEESV_EEEEENS5_IJNS4_10UnderscoreESY_SY_EEEEENS4_13SM90_TMA_LOADENS4_14ComposedLayoutINS4_7SwizzleILi2ELi4ELi3EEENS4_18smem_ptr_flag_bitsILi8EEENSU_INS5_IJNSA_ILi8EEESI_EEENS5_IJSI_SC_EEEEEEEvNS4_8identityENS4_23SM90_TMA_LOAD_MULTICASTES1B_vS1C_EENS_8epilogue10collective6detail29Sm90TmaWarpSpecializedAdapterINS1G_15DefaultEpilogueISK_SL_SL_NS1F_6thread17LinearCombinationISK_Li1EffLNS1K_9ScaleType4KindE0ELNS_15FloatRoundStyleE2ESK_EENS1_15EpilogueDefaultEEEEEvvEEEEvNT_6ParamsE --------------------------
	.section	.nv.shared._ZN7cutlass13device_kernelINS_4gemm6kernel13GemmUniversalIN4cute5tupleIJiiiiEEENS1_10collective13CollectiveMmaINS1_37MainloopSm90TmaGmmaWarpSpecializedFP8ILi3ENS5_IJNS4_1CILi2EEENSA_ILi1EEESC_EEENS1_35KernelTmaWarpSpecializedCooperativeEEENS5_IJNSA_ILi256EEENSA_ILi128EEENSA_ILi64EEEEEENS_12float_e5m2_tENS5_IJlSC_lEEESK_SL_NS4_8TiledMMAINS4_8MMA_AtomIJNS4_4SM904GMMA31MMA_64x128x32_F32E5M2E5M2_SS_TNILNSP_7ScaleInE1ELSR_1EEEEEENS4_6LayoutISD_NS5_IJSC_NSA_ILi0EEESV_EEEEENS5_IJNS4_10UnderscoreESY_SY_EEEEENS4_13SM90_TMA_LOADENS4_14ComposedLayoutINS4_7SwizzleILi2ELi4ELi3EEENS4_18smem_ptr_flag_bitsILi8EEENSU_INS5_IJNSA_ILi8EEESI_EEENS5_IJSI_SC_EEEEEEEvNS4_8identityENS4_23SM90_TMA_LOAD_MULTICASTES1B_vS1C_EENS_8epilogue10collective6detail29Sm90TmaWarpSpecializedAdapterINS1G_15DefaultEpilogueISK_SL_SL_NS1F_6thread17LinearCombinationISK_Li1EffLNS1K_9ScaleType4KindE0ELNS_15FloatRoundStyleE2ESK_EENS1_15EpilogueDefaultEEEEEvvEEEEvNT_6ParamsE,"aw",@nobits
	.sectionflags	@""
	.align	16
	.zero		1024


//--------------------- .nv.shared.reserved.0     --------------------------
	.section	.nv.shared.reserved.0,"aw",@nobits
	.weak		__nv_reservedSMEM_offset_0_alias
	.size		__nv_reservedSMEM_offset_0_alias, 0, 0
	.other		__nv_reservedSMEM_offset_0_alias,@"STO_CUDA_RESERVED_SHARED STV_DEFAULT"
__nv_reservedSMEM_offset_0_alias:
	.zero		0


//--------------------- .nv.global                --------------------------
	.section	.nv.global,"aw",@nobits
.nv.global:
	.type		_ZN39_INTERNAL_74c4d302_4_k_cu_b8408ea0_52474cute1_E,@object
	.size		_ZN39_INTERNAL_74c4d302_4_k_cu_b8408ea0_52474cute1_E,(_ZN39_INTERNAL_74c4d302_4_k_cu_b8408ea0_52474cuda3std3__45__cpo6cbeginE - _ZN39_INTERNAL_74c4d302_4_k_cu_b8408ea0_52474cute1_E)
_ZN39_INTERNAL_74c4d302_4_k_cu_b8408ea0_52474cute1_E:
	.zero		1
	.type		_ZN39_INTERNAL_74c4d302_4_k_cu_b8408ea0_52474cuda3std3__45__cpo6cbeginE,@object
	.size		_ZN39_INTERNAL_74c4d302_4_k_cu_b8408ea0_52474cuda3std3__45__cpo6cbeginE,(_ZN39_INTERNAL_74c4d302_4_k_cu_b8408ea0_52474cuda3std3__48in_placeE - _ZN39_INTERNAL_74c4d302_4_k_cu_b8408ea0_52474cuda3std3__45__cpo6cbeginE)
_ZN39_INTERNAL_74c4d302_4_k_cu_b8408ea0_52474cuda3std3__45__cpo6cbeginE:
	.zero		1
	.type		_ZN39_INTERNAL_74c4d302_4_k_cu_b8408ea0_52474cuda3std3__48in_placeE,@object
	.size		_ZN39_INTERNAL_74c4d302_4_k_cu_b8408ea0_52474cuda3std3__48in_placeE,(_ZN39_INTERNAL_74c4d302_4_k_cu_b8408ea0_52474cuda3std6ranges3__45__cpo9iter_moveE - _ZN39_INTERNAL_74c4d302_4_k_cu_b8408ea0_52474cuda3std3__48in_placeE)
_ZN39_INTERNAL_74c4d302_4_k_cu_b8408ea0_52474cuda3std3__48in_placeE:
	.zero		1
	.type		_ZN39_INTERNAL_74c4d302_4_k_cu_b8408ea0_52474cuda3std6ranges3__45__cpo9iter_moveE,@object
	.size		_ZN39_INTERNAL_74c4d302_4_k_cu_b8408ea0_52474cuda3std6ranges3__45__cpo9iter_moveE,(_ZN39_INTERNAL_74c4d302_4_k_cu_b8408ea0_52474cuda3std3__45__cpo5beginE - _ZN39_INTERNAL_74c4d302_4_k_cu_b8408ea0_52474cuda3std6ranges3__45__cpo9iter_moveE)
_ZN39_INTERNAL_74c4d302_4_k_cu_b8408ea0_52474cuda3std6ranges3__45__cpo9iter_moveE:
	.zero		1
	.type		_ZN39_INTERNAL_74c4d302_4_k_cu_b8408ea0_52474cuda3std3__45__cpo5beginE,@object
	.size		_ZN39_INTERNAL_74c4d302_4_k_cu_b8408ea0_52474cuda3std3__45__cpo5beginE,(_ZN39_INTERNAL_74c4d302_4_k_cu_b8408ea0_52474cuda3std3__441_GLOBAL__N__74c4d302_4_k_cu_b8408ea0_52476ignoreE - _ZN39_INTERNAL_74c4d302_4_k_cu_b8408ea0_52474cuda3std3__45__cpo5beginE)
_ZN39_INTERNAL_74c4d302_4_k_cu_b8408ea0_52474cuda3std3__45__cpo5beginE:
	.zero		1
	.type		_ZN39_INTERNAL_74c4d302_4_k_cu_b8408ea0_52474cuda3std3__441_GLOBAL__N__74c4d302_4_k_cu_b8408ea0_52476ignoreE,@object
	.size		_ZN39_INTERNAL_74c4d302_4_k_cu_b8408ea0_52474cuda3std3__441_GLOBAL__N__74c4d302_4_k_cu_b8408ea0_52476ignoreE,(_ZN39_INTERNAL_74c4d302_4_k_cu_b8408ea0_52474cute7productE - _ZN39_INTERNAL_74c4d302_4_k_cu_b8408ea0_52474cuda3std3__441_GLOBAL__N__74c4d302_4_k_cu_b8408ea0_52476ignoreE)
_ZN39_INTERNAL_74c4d302_4_k_cu_b8408ea0_52474cuda3std3__441_GLOBAL__N__74c4d302_4_k_cu_b8408ea0_52476ignoreE:
	.zero		1
	.type		_ZN39_INTERNAL_74c4d302_4_k_cu_b8408ea0_52474cute7productE,@object
	.size		_ZN39_INTERNAL_74c4d302_4_k_cu_b8408ea0_52474cute7productE,(_ZN39_INTERNAL_74c4d302_4_k_cu_b8408ea0_52474cuda3std3__45__cpo3endE - _ZN39_INTERNAL_74c4d302_4_k_cu_b8408ea0_52474cute7productE)
_ZN39_INTERNAL_74c4d302_4_k_cu_b8408ea0_52474cute7productE:
	.zero		1
	.type		_ZN39_INTERNAL_74c4d302_4_k_cu_b8408ea0_52474cuda3std3__45__cpo3endE,@object
	.size		_ZN39_INTERNAL_74c4d302_4_k_cu_b8408ea0_52474cuda3std3__45__cpo3endE,(_ZN39_INTERNAL_74c4d302_4_k_cu_b8408ea0_52474cuda3std3__419piecewise_constructE - _ZN39_INTERNAL_74c4d302_4_k_cu_b8408ea0_52474cuda3std3__45__cpo3endE)
_ZN39_INTERNAL_74c4d302_4_k_cu_b8408ea0_52474cuda3std3__45__cpo3endE:
	.zero		1
	.type		_ZN39_INTERNAL_74c4d302_4_k_cu_b8408ea0_52474cuda3std3__419piecewise_constructE,@object
	.size		_ZN39_INTERNAL_74c4d302_4_k_cu_b8408ea0_52474cuda3std3__419piecewise_constructE,(_ZN39_INTERNAL_74c4d302_4_k_cu_b8408ea0_52474cuda3std3__45__cpo4cendE - _ZN39_INTERNAL_74c4d302_4_k_cu_b8408ea0_52474cuda3std3__419piecewise_constructE)
_ZN39_INTERNAL_74c4d302_4_k_cu_b8408ea0_52474cuda3std3__419piecewise_constructE:
	.zero		1
	.type		_ZN39_INTERNAL_74c4d302_4_k_cu_b8408ea0_52474cuda3std3__45__cpo4cendE,@object
	.size		_ZN39_INTERNAL_74c4d302_4_k_cu_b8408ea0_52474cuda3std3__45__cpo4cendE,(_ZN39_INTERNAL_74c4d302_4_k_cu_b8408ea0_52474cuda3std6ranges3__45__cpo4swapE - _ZN39_INTERNAL_74c4d302_4_k_cu_b8408ea0_52474cuda3std3__45__cpo4cendE)
_ZN39_INTERNAL_74c4d302_4_k_cu_b8408ea0_52474cuda3std3__45__cpo4cendE:
	.zero		1
	.type		_ZN39_INTERNAL_74c4d302_4_k_cu_b8408ea0_52474cuda3std6ranges3__45__cpo4swapE,@object
	.size		_ZN39_INTERNAL_74c4d302_4_k_cu_b8408ea0_52474cuda3std6ranges3__45__cpo4swapE,(.L_7 - _ZN39_INTERNAL_74c4d302_4_k_cu_b8408ea0_52474cuda3std6ranges3__45__cpo4swapE)
_ZN39_INTERNAL_74c4d302_4_k_cu_b8408ea0_52474cuda3std6ranges3__45__cpo4swapE:
	.zero		1
.L_7:


//--------------------- .nv.constant0._ZN7cutlass13device_kernelINS_4gemm6kernel13GemmUniversalIN4cute5tupleIJiiiiEEENS1_10collective13CollectiveMmaINS1_37MainloopSm90TmaGmmaWarpSpecializedFP8ILi3ENS5_IJNS4_1CILi2EEENSA_ILi1EEESC_EEENS1_35KernelTmaWarpSpecializedCooperativeEEENS5_IJNSA_ILi256EEENSA_ILi128EEENSA_ILi64EEEEEENS_12float_e5m2_tENS5_IJlSC_lEEESK_SL_NS4_8TiledMMAINS4_8MMA_AtomIJNS4_4SM904GMMA31MMA_64x128x32_F32E5M2E5M2_SS_TNILNSP_7ScaleInE1ELSR_1EEEEEENS4_6LayoutISD_NS5_IJSC_NSA_ILi0EEESV_EEEEENS5_IJNS4_10UnderscoreESY_SY_EEEEENS4_13SM90_TMA_LOADENS4_14ComposedLayoutINS4_7SwizzleILi2ELi4ELi3EEENS4_18smem_ptr_flag_bitsILi8EEENSU_INS5_IJNSA_ILi8EEESI_EEENS5_IJSI_SC_EEEEEEEvNS4_8identityENS4_23SM90_TMA_LOAD_MULTICASTES1B_vS1C_EENS_8epilogue10collective6detail29Sm90TmaWarpSpecializedAdapterINS1G_15DefaultEpilogueISK_SL_SL_NS1F_6thread17LinearCombinationISK_Li1EffLNS1K_9ScaleType4KindE0ELNS_15FloatRoundStyleE2ESK_EENS1_15EpilogueDefaultEEEEEvvEEEEvNT_6ParamsE --------------------------
	.section	.nv.constant0._ZN7cutlass13device_kernelINS_4gemm6kernel13GemmUniversalIN4cute5tupleIJiiiiEEENS1_10collective13CollectiveMmaINS1_37MainloopSm90TmaGmmaWarpSpecializedFP8ILi3ENS5_IJNS4_1CILi2EEENSA_ILi1EEESC_EEENS1_35KernelTmaWarpSpecializedCooperativeEEENS5_IJNSA_ILi256EEENSA_ILi128EEENSA_ILi64EEEEEENS_12float_e5m2_tENS5_IJlSC_lEEESK_SL_NS4_8TiledMMAINS4_8MMA_AtomIJNS4_4SM904GMMA31MMA_64x128x32_F32E5M2E5M2_SS_TNILNSP_7ScaleInE1ELSR_1EEEEEENS4_6LayoutISD_NS5_IJSC_NSA_ILi0EEESV_EEEEENS5_IJNS4_10UnderscoreESY_SY_EEEEENS4_13SM90_TMA_LOADENS4_14ComposedLayoutINS4_7SwizzleILi2ELi4ELi3EEENS4_18smem_ptr_flag_bitsILi8EEENSU_INS5_IJNSA_ILi8EEESI_EEENS5_IJSI_SC_EEEEEEEvNS4_8identityENS4_23SM90_TMA_LOAD_MULTICASTES1B_vS1C_EENS_8epilogue10collective6detail29Sm90TmaWarpSpecializedAdapterINS1G_15DefaultEpilogueISK_SL_SL_NS1F_6thread17LinearCombinationISK_Li1EffLNS1K_9ScaleType4KindE0ELNS_15FloatRoundStyleE2ESK_EENS1_15EpilogueDefaultEEEEEvvEEEEvNT_6ParamsE,"a",@progbits
	.sectionflags	@""
	.align	4
.nv.constant0._ZN7cutlass13device_kernelINS_4gemm6kernel13GemmUniversalIN4cute5tupleIJiiiiEEENS1_10collective13CollectiveMmaINS1_37MainloopSm90TmaGmmaWarpSpecializedFP8ILi3ENS5_IJNS4_1CILi2EEENSA_ILi1EEESC_EEENS1_35KernelTmaWarpSpecializedCooperativeEEENS5_IJNSA_ILi256EEENSA_ILi128EEENSA_ILi64EEEEEENS_12float_e5m2_tENS5_IJlSC_lEEESK_SL_NS4_8TiledMMAINS4_8MMA_AtomIJNS4_4SM904GMMA31MMA_64x128x32_F32E5M2E5M2_SS_TNILNSP_7ScaleInE1ELSR_1EEEEEENS4_6LayoutISD_NS5_IJSC_NSA_ILi0EEESV_EEEEENS5_IJNS4_10UnderscoreESY_SY_EEEEENS4_13SM90_TMA_LOADENS4_14ComposedLayoutINS4_7SwizzleILi2ELi4ELi3EEENS4_18smem_ptr_flag_bitsILi8EEENSU_INS5_IJNSA_ILi8EEESI_EEENS5_IJSI_SC_EEEEEEEvNS4_8identityENS4_23SM90_TMA_LOAD_MULTICASTES1B_vS1C_EENS_8epilogue10collective6detail29Sm90TmaWarpSpecializedAdapterINS1G_15DefaultEpilogueISK_SL_SL_NS1F_6thread17LinearCombinationISK_Li1EffLNS1K_9ScaleType4KindE0ELNS_15FloatRoundStyleE2ESK_EENS1_15EpilogueDefaultEEEEEvvEEEEvNT_6ParamsE:
	.zero		1664


//--------------------- SYMBOLS --------------------------

	.type		.nv.reservedSmem.offset0,@object
	.size		.nv.reservedSmem.offset0,0x4
